//
// Generated by NVIDIA NVVM Compiler
//
// Compiler Build ID: CL-36424714
// Cuda compilation tools, release 13.0, V13.0.88
// Based on NVVM 20.0.0
//

.version 9.0
.target sm_100
.address_size 64

	// .globl	_Z10d_doPrefixPiiS_i

.visible .entry _Z10d_doPrefixPiiS_i(
	.param .u64 .ptr .align 1 _Z10d_doPrefixPiiS_i_param_0,
	.param .u32 _Z10d_doPrefixPiiS_i_param_1,
	.param .u64 .ptr .align 1 _Z10d_doPrefixPiiS_i_param_2,
	.param .u32 _Z10d_doPrefixPiiS_i_param_3
)
{
	.reg .pred 	%p<12>;
	.reg .b32 	%r<144>;
	.reg .b64 	%rd<65>;

	ld.param.u64 	%rd3, [_Z10d_doPrefixPiiS_i_param_0];
	ld.param.u64 	%rd4, [_Z10d_doPrefixPiiS_i_param_2];
	ld.param.u32 	%r36, [_Z10d_doPrefixPiiS_i_param_3];
	cvta.to.global.u64 	%rd1, %rd3;
	cvta.to.global.u64 	%rd5, %rd4;
	mov.u32 	%r37, %tid.x;
	mov.u32 	%r38, %ctaid.x;
	mov.u32 	%r39, %ntid.x;
	mad.lo.s32 	%r1, %r38, %r39, %r37;
	setp.ge.s32 	%p1, %r1, %r36;
	mul.wide.s32 	%rd6, %r1, 4;
	add.s64 	%rd2, %rd5, %rd6;
	@%p1 bra 	$L__BB0_2;
	mov.b32 	%r40, 0;
	st.global.u32 	[%rd2], %r40;
$L__BB0_2:
	bar.sync 	0;
	setp.lt.s32 	%p2, %r1, 0;
	mov.b32 	%r143, 0;
	@%p2 bra 	$L__BB0_16;
	add.s32 	%r2, %r1, 1;
	and.b32  	%r3, %r2, 15;
	setp.lt.u32 	%p3, %r1, 15;
	mov.b32 	%r143, 0;
	mov.u32 	%r135, %r1;
	@%p3 bra 	$L__BB0_7;
	add.s32 	%r129, %r1, -7;
	and.b32  	%r45, %r2, -16;
	neg.s32 	%r128, %r45;
	mov.b32 	%r143, 0;
$L__BB0_5:
	.pragma "nounroll";
	add.s32 	%r46, %r129, 7;
	mul.wide.u32 	%rd7, %r46, 4;
	add.s64 	%rd8, %rd1, %rd7;
	ld.global.u32 	%r47, [%rd8];
	add.s32 	%r48, %r47, %r143;
	add.s32 	%r49, %r129, 6;
	mul.wide.u32 	%rd9, %r49, 4;
	add.s64 	%rd10, %rd1, %rd9;
	ld.global.u32 	%r50, [%rd10];
	add.s32 	%r51, %r50, %r48;
	add.s32 	%r52, %r129, 5;
	mul.wide.u32 	%rd11, %r52, 4;
	add.s64 	%rd12, %rd1, %rd11;
	ld.global.u32 	%r53, [%rd12];
	add.s32 	%r54, %r53, %r51;
	add.s32 	%r55, %r129, 4;
	mul.wide.u32 	%rd13, %r55, 4;
	add.s64 	%rd14, %rd1, %rd13;
	ld.global.u32 	%r56, [%rd14];
	add.s32 	%r57, %r56, %r54;
	add.s32 	%r58, %r129, 3;
	mul.wide.u32 	%rd15, %r58, 4;
	add.s64 	%rd16, %rd1, %rd15;
	ld.global.u32 	%r59, [%rd16];
	add.s32 	%r60, %r59, %r57;
	add.s32 	%r61, %r129, 2;
	mul.wide.u32 	%rd17, %r61, 4;
	add.s64 	%rd18, %rd1, %rd17;
	ld.global.u32 	%r62, [%rd18];
	add.s32 	%r63, %r62, %r60;
	add.s32 	%r64, %r129, 1;
	mul.wide.u32 	%rd19, %r64, 4;
	add.s64 	%rd20, %rd1, %rd19;
	ld.global.u32 	%r65, [%rd20];
	add.s32 	%r66, %r65, %r63;
	add.s32 	%r67, %r129, -8;
	mul.wide.u32 	%rd21, %r129, 4;
	add.s64 	%rd22, %rd1, %rd21;
	ld.global.u32 	%r68, [%rd22];
	add.s32 	%r69, %r68, %r66;
	add.s32 	%r70, %r129, -1;
	mul.wide.u32 	%rd23, %r70, 4;
	add.s64 	%rd24, %rd1, %rd23;
	ld.global.u32 	%r71, [%rd24];
	add.s32 	%r72, %r71, %r69;
	add.s32 	%r73, %r129, -2;
	mul.wide.u32 	%rd25, %r73, 4;
	add.s64 	%rd26, %rd1, %rd25;
	ld.global.u32 	%r74, [%rd26];
	add.s32 	%r75, %r74, %r72;
	add.s32 	%r76, %r129, -3;
	mul.wide.u32 	%rd27, %r76, 4;
	add.s64 	%rd28, %rd1, %rd27;
	ld.global.u32 	%r77, [%rd28];
	add.s32 	%r78, %r77, %r75;
	add.s32 	%r79, %r129, -4;
	mul.wide.u32 	%rd29, %r79, 4;
	add.s64 	%rd30, %rd1, %rd29;
	ld.global.u32 	%r80, [%rd30];
	add.s32 	%r81, %r80, %r78;
	add.s32 	%r82, %r129, -5;
	mul.wide.u32 	%rd31, %r82, 4;
	add.s64 	%rd32, %rd1, %rd31;
	ld.global.u32 	%r83, [%rd32];
	add.s32 	%r84, %r83, %r81;
	add.s32 	%r85, %r129, -6;
	mul.wide.u32 	%rd33, %r85, 4;
	add.s64 	%rd34, %rd1, %rd33;
	ld.global.u32 	%r86, [%rd34];
	add.s32 	%r87, %r86, %r84;
	add.s32 	%r88, %r129, -7;
	mul.wide.u32 	%rd35, %r88, 4;
	add.s64 	%rd36, %rd1, %rd35;
	ld.global.u32 	%r89, [%rd36];
	add.s32 	%r90, %r89, %r87;
	mul.wide.u32 	%rd37, %r67, 4;
	add.s64 	%rd38, %rd1, %rd37;
	ld.global.u32 	%r91, [%rd38];
	add.s32 	%r143, %r91, %r90;
	add.s32 	%r129, %r129, -16;
	add.s32 	%r128, %r128, 16;
	setp.ne.s32 	%p4, %r128, 0;
	@%p4 bra 	$L__BB0_5;
	add.s32 	%r135, %r129, 7;
$L__BB0_7:
	setp.eq.s32 	%p5, %r3, 0;
	@%p5 bra 	$L__BB0_16;
	and.b32  	%r16, %r2, 7;
	setp.lt.u32 	%p6, %r3, 8;
	@%p6 bra 	$L__BB0_10;
	mul.wide.u32 	%rd39, %r135, 4;
	add.s64 	%rd40, %rd1, %rd39;
	ld.global.u32 	%r93, [%rd40];
	add.s32 	%r94, %r93, %r143;
	add.s32 	%r95, %r135, -1;
	mul.wide.u32 	%rd41, %r95, 4;
	add.s64 	%rd42, %rd1, %rd41;
	ld.global.u32 	%r96, [%rd42];
	add.s32 	%r97, %r96, %r94;
	add.s32 	%r98, %r135, -2;
	mul.wide.u32 	%rd43, %r98, 4;
	add.s64 	%rd44, %rd1, %rd43;
	ld.global.u32 	%r99, [%rd44];
	add.s32 	%r100, %r99, %r97;
	add.s32 	%r101, %r135, -3;
	mul.wide.u32 	%rd45, %r101, 4;
	add.s64 	%rd46, %rd1, %rd45;
	ld.global.u32 	%r102, [%rd46];
	add.s32 	%r103, %r102, %r100;
	add.s32 	%r104, %r135, -4;
	mul.wide.u32 	%rd47, %r104, 4;
	add.s64 	%rd48, %rd1, %rd47;
	ld.global.u32 	%r105, [%rd48];
	add.s32 	%r106, %r105, %r103;
	add.s32 	%r107, %r135, -5;
	mul.wide.u32 	%rd49, %r107, 4;
	add.s64 	%rd50, %rd1, %rd49;
	ld.global.u32 	%r108, [%rd50];
	add.s32 	%r109, %r108, %r106;
	add.s32 	%r110, %r135, -6;
	mul.wide.u32 	%rd51, %r110, 4;
	add.s64 	%rd52, %rd1, %rd51;
	ld.global.u32 	%r111, [%rd52];
	add.s32 	%r112, %r111, %r109;
	add.s32 	%r113, %r135, -7;
	mul.wide.u32 	%rd53, %r113, 4;
	add.s64 	%rd54, %rd1, %rd53;
	ld.global.u32 	%r114, [%rd54];
	add.s32 	%r143, %r114, %r112;
	add.s32 	%r135, %r135, -8;
$L__BB0_10:
	setp.eq.s32 	%p7, %r16, 0;
	@%p7 bra 	$L__BB0_16;
	and.b32  	%r22, %r2, 3;
	setp.lt.u32 	%p8, %r16, 4;
	@%p8 bra 	$L__BB0_13;
	mul.wide.u32 	%rd55, %r135, 4;
	add.s64 	%rd56, %rd1, %rd55;
	ld.global.u32 	%r116, [%rd56];
	add.s32 	%r117, %r116, %r143;
	add.s32 	%r118, %r135, -1;
	mul.wide.u32 	%rd57, %r118, 4;
	add.s64 	%rd58, %rd1, %rd57;
	ld.global.u32 	%r119, [%rd58];
	add.s32 	%r120, %r119, %r117;
	add.s32 	%r121, %r135, -2;
	mul.wide.u32 	%rd59, %r121, 4;
	add.s64 	%rd60, %rd1, %rd59;
	ld.global.u32 	%r122, [%rd60];
	add.s32 	%r123, %r122, %r120;
	add.s32 	%r124, %r135, -3;
	mul.wide.u32 	%rd61, %r124, 4;
	add.s64 	%rd62, %rd1, %rd61;
	ld.global.u32 	%r125, [%rd62];
	add.s32 	%r143, %r125, %r123;
	add.s32 	%r135, %r135, -4;
$L__BB0_13:
	setp.eq.s32 	%p9, %r22, 0;
	@%p9 bra 	$L__BB0_16;
	neg.s32 	%r140, %r22;
$L__BB0_15:
	.pragma "nounroll";
	mul.wide.u32 	%rd63, %r135, 4;
	add.s64 	%rd64, %rd1, %rd63;
	ld.global.u32 	%r126, [%rd64];
	add.s32 	%r143, %r126, %r143;
	add.s32 	%r135, %r135, -1;
	add.s32 	%r140, %r140, 1;
	setp.ne.s32 	%p10, %r140, 0;
	@%p10 bra 	$L__BB0_15;
$L__BB0_16:
	setp.ge.s32 	%p11, %r1, %r36;
	@%p11 bra 	$L__BB0_18;
	atom.global.add.u32 	%r127, [%rd2+4], %r143;
$L__BB0_18:
	ret;

}
	// .globl	_Z9d_doCountPiiS_ii
.visible .entry _Z9d_doCountPiiS_ii(
	.param .u64 .ptr .align 1 _Z9d_doCountPiiS_ii_param_0,
	.param .u32 _Z9d_doCountPiiS_ii_param_1,
	.param .u64 .ptr .align 1 _Z9d_doCountPiiS_ii_param_2,
	.param .u32 _Z9d_doCountPiiS_ii_param_3,
	.param .u32 _Z9d_doCountPiiS_ii_param_4
)
{
	.reg .pred 	%p<3>;
	.reg .b32 	%r<14>;
	.reg .b64 	%rd<11>;

	ld.param.u64 	%rd2, [_Z9d_doCountPiiS_ii_param_0];
	ld.param.u32 	%r2, [_Z9d_doCountPiiS_ii_param_1];
	ld.param.u64 	%rd3, [_Z9d_doCountPiiS_ii_param_2];
	ld.param.u32 	%r3, [_Z9d_doCountPiiS_ii_param_3];
	ld.param.u32 	%r4, [_Z9d_doCountPiiS_ii_param_4];
	cvta.to.global.u64 	%rd1, %rd3;
	mov.u32 	%r5, %tid.x;
	mov.u32 	%r6, %ctaid.x;
	mov.u32 	%r7, %ntid.x;
	mad.lo.s32 	%r1, %r6, %r7, %r5;
	setp.ge.s32 	%p1, %r1, %r3;
	@%p1 bra 	$L__BB1_2;
	mul.wide.s32 	%rd4, %r1, 4;
	add.s64 	%rd5, %rd1, %rd4;
	mov.b32 	%r8, 0;
	st.global.u32 	[%rd5], %r8;
$L__BB1_2:
	bar.sync 	0;
	setp.ge.s32 	%p2, %r1, %r2;
	@%p2 bra 	$L__BB1_4;
	cvta.to.global.u64 	%rd6, %rd2;
	mul.wide.s32 	%rd7, %r1, 4;
	add.s64 	%rd8, %rd6, %rd7;
	ld.global.u32 	%r9, [%rd8];
	shr.s32 	%r10, %r9, %r4;
	add.s32 	%r11, %r3, -1;
	and.b32  	%r12, %r10, %r11;
	mul.wide.s32 	%rd9, %r12, 4;
	add.s64 	%rd10, %rd1, %rd9;
	atom.global.add.u32 	%r13, [%rd10], 1;
$L__BB1_4:
	ret;

}
	// .globl	_Z11d_doReorderPiiS_iS_ii
.visible .entry _Z11d_doReorderPiiS_iS_ii(
	.param .u64 .ptr .align 1 _Z11d_doReorderPiiS_iS_ii_param_0,
	.param .u32 _Z11d_doReorderPiiS_iS_ii_param_1,
	.param .u64 .ptr .align 1 _Z11d_doReorderPiiS_iS_ii_param_2,
	.param .u32 _Z11d_doReorderPiiS_iS_ii_param_3,
	.param .u64 .ptr .align 1 _Z11d_doReorderPiiS_iS_ii_param_4,
	.param .u32 _Z11d_doReorderPiiS_iS_ii_param_5,
	.param .u32 _Z11d_doReorderPiiS_iS_ii_param_6
)
{
	.reg .pred 	%p<2>;
	.reg .b32 	%r<14>;
	.reg .b64 	%rd<13>;

	ld.param.u64 	%rd1, [_Z11d_doReorderPiiS_iS_ii_param_0];
	ld.param.u32 	%r4, [_Z11d_doReorderPiiS_iS_ii_param_1];
	ld.param.u64 	%rd2, [_Z11d_doReorderPiiS_iS_ii_param_2];
	ld.param.u64 	%rd3, [_Z11d_doReorderPiiS_iS_ii_param_4];
	ld.param.u32 	%r2, [_Z11d_doReorderPiiS_iS_ii_param_5];
	ld.param.u32 	%r3, [_Z11d_doReorderPiiS_iS_ii_param_6];
	mov.u32 	%r5, %tid.x;
	mov.u32 	%r6, %ctaid.x;
	mov.u32 	%r7, %ntid.x;
	mad.lo.s32 	%r1, %r6, %r7, %r5;
	setp.ge.s32 	%p1, %r1, %r4;
	@%p1 bra 	$L__BB2_2;
	cvta.to.global.u64 	%rd4, %rd1;
	cvta.to.global.u64 	%rd5, %rd3;
	cvta.to.global.u64 	%rd6, %rd2;
	mul.wide.s32 	%rd7, %r1, 4;
	add.s64 	%rd8, %rd4, %rd7;
	ld.global.u32 	%r8, [%rd8];
	shr.s32 	%r9, %r8, %r3;
	add.s32 	%r10, %r2, -1;
	and.b32  	%r11, %r9, %r10;
	mul.wide.s32 	%rd9, %r11, 4;
	add.s64 	%rd10, %rd5, %rd9;
	ld.global.u32 	%r12, [%rd10];
	rem.s32 	%r13, %r1, %r12;
	mul.wide.s32 	%rd11, %r13, 4;
	add.s64 	%rd12, %rd6, %rd11;
	st.global.u32 	[%rd12], %r8;
$L__BB2_2:
	ret;

}
	// .globl	_Z13d_lazyReorderPiiS_iS_iii
.visible .entry _Z13d_lazyReorderPiiS_iS_iii(
	.param .u64 .ptr .align 1 _Z13d_lazyReorderPiiS_iS_iii_param_0,
	.param .u32 _Z13d_lazyReorderPiiS_iS_iii_param_1,
	.param .u64 .ptr .align 1 _Z13d_lazyReorderPiiS_iS_iii_param_2,
	.param .u32 _Z13d_lazyReorderPiiS_iS_iii_param_3,
	.param .u64 .ptr .align 1 _Z13d_lazyReorderPiiS_iS_iii_param_4,
	.param .u32 _Z13d_lazyReorderPiiS_iS_iii_param_5,
	.param .u32 _Z13d_lazyReorderPiiS_iS_iii_param_6,
	.param .u32 _Z13d_lazyReorderPiiS_iS_iii_param_7
)
{
	.reg .pred 	%p<22>;
	.reg .b32 	%r<157>;
	.reg .b32 	%f<5>;
	.reg .b64 	%rd<92>;

	ld.param.u64 	%rd9, [_Z13d_lazyReorderPiiS_iS_iii_param_0];
	ld.param.u32 	%r40, [_Z13d_lazyReorderPiiS_iS_iii_param_1];
	ld.param.u64 	%rd10, [_Z13d_lazyReorderPiiS_iS_iii_param_2];
	ld.param.u32 	%r41, [_Z13d_lazyReorderPiiS_iS_iii_param_3];
	ld.param.u64 	%rd11, [_Z13d_lazyReorderPiiS_iS_iii_param_4];
	ld.param.u32 	%r42, [_Z13d_lazyReorderPiiS_iS_iii_param_5];
	ld.param.u32 	%r43, [_Z13d_lazyReorderPiiS_iS_iii_param_6];
	ld.param.u32 	%r44, [_Z13d_lazyReorderPiiS_iS_iii_param_7];
	cvta.to.global.u64 	%rd1, %rd11;
	cvta.to.global.u64 	%rd2, %rd9;
	cvta.to.global.u64 	%rd3, %rd10;
	cvt.rn.f32.s32 	%f1, %r40;
	cvt.rn.f32.s32 	%f2, %r44;
	div.rn.f32 	%f3, %f1, %f2;
	cvt.rpi.f32.f32 	%f4, %f3;
	cvt.rzi.s32.f32 	%r1, %f4;
	mov.u32 	%r2, %tid.x;
	setp.ne.s32 	%p1, %r2, 0;
	setp.lt.s32 	%p2, %r40, 1;
	or.pred  	%p3, %p1, %p2;
	@%p3 bra 	$L__BB3_12;
	add.s32 	%r3, %r42, -1;
	and.b32  	%r4, %r40, 7;
	setp.lt.u32 	%p4, %r40, 8;
	mov.b32 	%r147, 0;
	@%p4 bra 	$L__BB3_4;
	and.b32  	%r147, %r40, 2147483640;
	neg.s32 	%r145, %r147;
	add.s64 	%rd91, %rd2, 16;
$L__BB3_3:
	.pragma "nounroll";
	ld.global.u32 	%r46, [%rd91+-16];
	shr.s32 	%r47, %r46, %r43;
	and.b32  	%r48, %r47, %r3;
	mul.wide.s32 	%rd12, %r48, 4;
	add.s64 	%rd13, %rd1, %rd12;
	ld.global.u32 	%r49, [%rd13];
	add.s32 	%r50, %r49, 1;
	st.global.u32 	[%rd13], %r50;
	ld.global.u32 	%r51, [%rd91+-16];
	mul.wide.s32 	%rd14, %r49, 4;
	add.s64 	%rd15, %rd3, %rd14;
	st.global.u32 	[%rd15], %r51;
	ld.global.u32 	%r52, [%rd91+-12];
	shr.s32 	%r53, %r52, %r43;
	and.b32  	%r54, %r53, %r3;
	mul.wide.s32 	%rd16, %r54, 4;
	add.s64 	%rd17, %rd1, %rd16;
	ld.global.u32 	%r55, [%rd17];
	add.s32 	%r56, %r55, 1;
	st.global.u32 	[%rd17], %r56;
	ld.global.u32 	%r57, [%rd91+-12];
	mul.wide.s32 	%rd18, %r55, 4;
	add.s64 	%rd19, %rd3, %rd18;
	st.global.u32 	[%rd19], %r57;
	ld.global.u32 	%r58, [%rd91+-8];
	shr.s32 	%r59, %r58, %r43;
	and.b32  	%r60, %r59, %r3;
	mul.wide.s32 	%rd20, %r60, 4;
	add.s64 	%rd21, %rd1, %rd20;
	ld.global.u32 	%r61, [%rd21];
	add.s32 	%r62, %r61, 1;
	st.global.u32 	[%rd21], %r62;
	ld.global.u32 	%r63, [%rd91+-8];
	mul.wide.s32 	%rd22, %r61, 4;
	add.s64 	%rd23, %rd3, %rd22;
	st.global.u32 	[%rd23], %r63;
	ld.global.u32 	%r64, [%rd91+-4];
	shr.s32 	%r65, %r64, %r43;
	and.b32  	%r66, %r65, %r3;
	mul.wide.s32 	%rd24, %r66, 4;
	add.s64 	%rd25, %rd1, %rd24;
	ld.global.u32 	%r67, [%rd25];
	add.s32 	%r68, %r67, 1;
	st.global.u32 	[%rd25], %r68;
	ld.global.u32 	%r69, [%rd91+-4];
	mul.wide.s32 	%rd26, %r67, 4;
	add.s64 	%rd27, %rd3, %rd26;
	st.global.u32 	[%rd27], %r69;
	ld.global.u32 	%r70, [%rd91];
	shr.s32 	%r71, %r70, %r43;
	and.b32  	%r72, %r71, %r3;
	mul.wide.s32 	%rd28, %r72, 4;
	add.s64 	%rd29, %rd1, %rd28;
	ld.global.u32 	%r73, [%rd29];
	add.s32 	%r74, %r73, 1;
	st.global.u32 	[%rd29], %r74;
	ld.global.u32 	%r75, [%rd91];
	mul.wide.s32 	%rd30, %r73, 4;
	add.s64 	%rd31, %rd3, %rd30;
	st.global.u32 	[%rd31], %r75;
	ld.global.u32 	%r76, [%rd91+4];
	shr.s32 	%r77, %r76, %r43;
	and.b32  	%r78, %r77, %r3;
	mul.wide.s32 	%rd32, %r78, 4;
	add.s64 	%rd33, %rd1, %rd32;
	ld.global.u32 	%r79, [%rd33];
	add.s32 	%r80, %r79, 1;
	st.global.u32 	[%rd33], %r80;
	ld.global.u32 	%r81, [%rd91+4];
	mul.wide.s32 	%rd34, %r79, 4;
	add.s64 	%rd35, %rd3, %rd34;
	st.global.u32 	[%rd35], %r81;
	ld.global.u32 	%r82, [%rd91+8];
	shr.s32 	%r83, %r82, %r43;
	and.b32  	%r84, %r83, %r3;
	mul.wide.s32 	%rd36, %r84, 4;
	add.s64 	%rd37, %rd1, %rd36;
	ld.global.u32 	%r85, [%rd37];
	add.s32 	%r86, %r85, 1;
	st.global.u32 	[%rd37], %r86;
	ld.global.u32 	%r87, [%rd91+8];
	mul.wide.s32 	%rd38, %r85, 4;
	add.s64 	%rd39, %rd3, %rd38;
	st.global.u32 	[%rd39], %r87;
	ld.global.u32 	%r88, [%rd91+12];
	shr.s32 	%r89, %r88, %r43;
	and.b32  	%r90, %r89, %r3;
	mul.wide.s32 	%rd40, %r90, 4;
	add.s64 	%rd41, %rd1, %rd40;
	ld.global.u32 	%r91, [%rd41];
	add.s32 	%r92, %r91, 1;
	st.global.u32 	[%rd41], %r92;
	ld.global.u32 	%r93, [%rd91+12];
	mul.wide.s32 	%rd42, %r91, 4;
	add.s64 	%rd43, %rd3, %rd42;
	st.global.u32 	[%rd43], %r93;
	add.s32 	%r145, %r145, 8;
	add.s64 	%rd91, %rd91, 32;
	setp.ne.s32 	%p5, %r145, 0;
	@%p5 bra 	$L__BB3_3;
$L__BB3_4:
	setp.eq.s32 	%p6, %r4, 0;
	@%p6 bra 	$L__BB3_12;
	and.b32  	%r10, %r40, 3;
	setp.lt.u32 	%p7, %r4, 4;
	@%p7 bra 	$L__BB3_7;
	mul.wide.u32 	%rd44, %r147, 4;
	add.s64 	%rd45, %rd2, %rd44;
	ld.global.u32 	%r94, [%rd45];
	shr.s32 	%r95, %r94, %r43;
	and.b32  	%r96, %r95, %r3;
	mul.wide.s32 	%rd46, %r96, 4;
	add.s64 	%rd47, %rd1, %rd46;
	ld.global.u32 	%r97, [%rd47];
	add.s32 	%r98, %r97, 1;
	st.global.u32 	[%rd47], %r98;
	ld.global.u32 	%r99, [%rd45];
	mul.wide.s32 	%rd48, %r97, 4;
	add.s64 	%rd49, %rd3, %rd48;
	st.global.u32 	[%rd49], %r99;
	ld.global.u32 	%r100, [%rd45+4];
	shr.s32 	%r101, %r100, %r43;
	and.b32  	%r102, %r101, %r3;
	mul.wide.s32 	%rd50, %r102, 4;
	add.s64 	%rd51, %rd1, %rd50;
	ld.global.u32 	%r103, [%rd51];
	add.s32 	%r104, %r103, 1;
	st.global.u32 	[%rd51], %r104;
	ld.global.u32 	%r105, [%rd45+4];
	mul.wide.s32 	%rd52, %r103, 4;
	add.s64 	%rd53, %rd3, %rd52;
	st.global.u32 	[%rd53], %r105;
	ld.global.u32 	%r106, [%rd45+8];
	shr.s32 	%r107, %r106, %r43;
	and.b32  	%r108, %r107, %r3;
	mul.wide.s32 	%rd54, %r108, 4;
	add.s64 	%rd55, %rd1, %rd54;
	ld.global.u32 	%r109, [%rd55];
	add.s32 	%r110, %r109, 1;
	st.global.u32 	[%rd55], %r110;
	ld.global.u32 	%r111, [%rd45+8];
	mul.wide.s32 	%rd56, %r109, 4;
	add.s64 	%rd57, %rd3, %rd56;
	st.global.u32 	[%rd57], %r111;
	ld.global.u32 	%r112, [%rd45+12];
	shr.s32 	%r113, %r112, %r43;
	and.b32  	%r114, %r113, %r3;
	mul.wide.s32 	%rd58, %r114, 4;
	add.s64 	%rd59, %rd1, %rd58;
	ld.global.u32 	%r115, [%rd59];
	add.s32 	%r116, %r115, 1;
	st.global.u32 	[%rd59], %r116;
	ld.global.u32 	%r117, [%rd45+12];
	mul.wide.s32 	%rd60, %r115, 4;
	add.s64 	%rd61, %rd3, %rd60;
	st.global.u32 	[%rd61], %r117;
	add.s32 	%r147, %r147, 4;
$L__BB3_7:
	setp.eq.s32 	%p8, %r10, 0;
	@%p8 bra 	$L__BB3_12;
	setp.eq.s32 	%p9, %r10, 1;
	@%p9 bra 	$L__BB3_10;
	mul.wide.u32 	%rd62, %r147, 4;
	add.s64 	%rd63, %rd2, %rd62;
	ld.global.u32 	%r118, [%rd63];
	shr.s32 	%r119, %r118, %r43;
	and.b32  	%r120, %r119, %r3;
	mul.wide.s32 	%rd64, %r120, 4;
	add.s64 	%rd65, %rd1, %rd64;
	ld.global.u32 	%r121, [%rd65];
	add.s32 	%r122, %r121, 1;
	st.global.u32 	[%rd65], %r122;
	ld.global.u32 	%r123, [%rd63];
	mul.wide.s32 	%rd66, %r121, 4;
	add.s64 	%rd67, %rd3, %rd66;
	st.global.u32 	[%rd67], %r123;
	ld.global.u32 	%r124, [%rd63+4];
	shr.s32 	%r125, %r124, %r43;
	and.b32  	%r126, %r125, %r3;
	mul.wide.s32 	%rd68, %r126, 4;
	add.s64 	%rd69, %rd1, %rd68;
	ld.global.u32 	%r127, [%rd69];
	add.s32 	%r128, %r127, 1;
	st.global.u32 	[%rd69], %r128;
	ld.global.u32 	%r129, [%rd63+4];
	mul.wide.s32 	%rd70, %r127, 4;
	add.s64 	%rd71, %rd3, %rd70;
	st.global.u32 	[%rd71], %r129;
	add.s32 	%r147, %r147, 2;
$L__BB3_10:
	and.b32  	%r130, %r40, 1;
	setp.eq.b32 	%p10, %r130, 1;
	not.pred 	%p11, %p10;
	@%p11 bra 	$L__BB3_12;
	mul.wide.u32 	%rd72, %r147, 4;
	add.s64 	%rd73, %rd2, %rd72;
	ld.global.u32 	%r131, [%rd73];
	shr.s32 	%r132, %r131, %r43;
	and.b32  	%r133, %r132, %r3;
	mul.wide.s32 	%rd74, %r133, 4;
	add.s64 	%rd75, %rd1, %rd74;
	ld.global.u32 	%r134, [%rd75];
	add.s32 	%r135, %r134, 1;
	st.global.u32 	[%rd75], %r135;
	ld.global.u32 	%r136, [%rd73];
	mul.wide.s32 	%rd76, %r134, 4;
	add.s64 	%rd77, %rd3, %rd76;
	st.global.u32 	[%rd77], %r136;
$L__BB3_12:
	bar.sync 	0;
	setp.lt.s32 	%p12, %r1, 1;
	@%p12 bra 	$L__BB3_29;
	mul.lo.s32 	%r15, %r1, %r2;
	and.b32  	%r16, %r1, 3;
	setp.lt.u32 	%p13, %r1, 4;
	mov.b32 	%r154, 0;
	@%p13 bra 	$L__BB3_24;
	and.b32  	%r154, %r1, 2147483644;
	neg.s32 	%r153, %r154;
	add.s32 	%r152, %r15, 1;
	add.s32 	%r151, %r15, 3;
	add.s32 	%r150, %r15, 2;
	mov.u32 	%r149, %r15;
$L__BB3_15:
	add.s32 	%r27, %r151, -2;
	add.s32 	%r138, %r151, -3;
	setp.ge.s32 	%p14, %r138, %r41;
	@%p14 bra 	$L__BB3_17;
	mul.wide.s32 	%rd78, %r149, 4;
	add.s64 	%rd79, %rd3, %rd78;
	ld.global.u32 	%r139, [%rd79];
	add.s64 	%rd80, %rd2, %rd78;
	st.global.u32 	[%rd80], %r139;
$L__BB3_17:
	setp.ge.s32 	%p15, %r27, %r41;
	@%p15 bra 	$L__BB3_19;
	mul.wide.s32 	%rd81, %r152, 4;
	add.s64 	%rd82, %rd3, %rd81;
	ld.global.u32 	%r140, [%rd82];
	add.s64 	%rd83, %rd2, %rd81;
	st.global.u32 	[%rd83], %r140;
$L__BB3_19:
	add.s32 	%r141, %r27, 1;
	setp.ge.s32 	%p16, %r141, %r41;
	@%p16 bra 	$L__BB3_21;
	mul.wide.s32 	%rd84, %r150, 4;
	add.s64 	%rd85, %rd3, %rd84;
	ld.global.u32 	%r142, [%rd85];
	add.s64 	%rd86, %rd2, %rd84;
	st.global.u32 	[%rd86], %r142;
$L__BB3_21:
	setp.ge.s32 	%p17, %r151, %r41;
	@%p17 bra 	$L__BB3_23;
	mul.wide.s32 	%rd87, %r151, 4;
	add.s64 	%rd88, %rd3, %rd87;
	ld.global.u32 	%r143, [%rd88];
	add.s64 	%rd89, %rd2, %rd87;
	st.global.u32 	[%rd89], %r143;
$L__BB3_23:
	add.s32 	%r153, %r153, 4;
	add.s32 	%r152, %r152, 4;
	add.s32 	%r151, %r151, 4;
	add.s32 	%r150, %r150, 4;
	add.s32 	%r149, %r149, 4;
	setp.ne.s32 	%p18, %r153, 0;
	@%p18 bra 	$L__BB3_15;
$L__BB3_24:
	setp.eq.s32 	%p19, %r16, 0;
	@%p19 bra 	$L__BB3_29;
	add.s32 	%r156, %r154, %r15;
	neg.s32 	%r155, %r16;
$L__BB3_26:
	.pragma "nounroll";
	mul.wide.s32 	%rd90, %r156, 4;
	add.s64 	%rd7, %rd2, %rd90;
	add.s64 	%rd8, %rd3, %rd90;
	setp.ge.s32 	%p20, %r156, %r41;
	@%p20 bra 	$L__BB3_28;
	ld.global.u32 	%r144, [%rd8];
	st.global.u32 	[%rd7], %r144;
$L__BB3_28:
	add.s32 	%r156, %r156, 1;
	add.s32 	%r155, %r155, 1;
	setp.ne.s32 	%p21, %r155, 0;
	@%p21 bra 	$L__BB3_26;
$L__BB3_29:
	ret;

}
	// .globl	_Z17d_lazyReorderorigPiiS_iS_ii
.visible .entry _Z17d_lazyReorderorigPiiS_iS_ii(
	.param .u64 .ptr .align 1 _Z17d_lazyReorderorigPiiS_iS_ii_param_0,
	.param .u32 _Z17d_lazyReorderorigPiiS_iS_ii_param_1,
	.param .u64 .ptr .align 1 _Z17d_lazyReorderorigPiiS_iS_ii_param_2,
	.param .u32 _Z17d_lazyReorderorigPiiS_iS_ii_param_3,
	.param .u64 .ptr .align 1 _Z17d_lazyReorderorigPiiS_iS_ii_param_4,
	.param .u32 _Z17d_lazyReorderorigPiiS_iS_ii_param_5,
	.param .u32 _Z17d_lazyReorderorigPiiS_iS_ii_param_6
)
{
	.reg .pred 	%p<18>;
	.reg .b32 	%r<161>;
	.reg .b64 	%rd<100>;

	ld.param.u64 	%rd19, [_Z17d_lazyReorderorigPiiS_iS_ii_param_0];
	ld.param.u32 	%r27, [_Z17d_lazyReorderorigPiiS_iS_ii_param_1];
	ld.param.u64 	%rd20, [_Z17d_lazyReorderorigPiiS_iS_ii_param_2];
	ld.param.u64 	%rd21, [_Z17d_lazyReorderorigPiiS_iS_ii_param_4];
	ld.param.u32 	%r28, [_Z17d_lazyReorderorigPiiS_iS_ii_param_5];
	ld.param.u32 	%r29, [_Z17d_lazyReorderorigPiiS_iS_ii_param_6];
	cvta.to.global.u64 	%rd1, %rd21;
	cvta.to.global.u64 	%rd2, %rd19;
	cvta.to.global.u64 	%rd3, %rd20;
	setp.lt.s32 	%p1, %r27, 1;
	@%p1 bra 	$L__BB4_24;
	add.s32 	%r1, %r28, -1;
	and.b32  	%r2, %r27, 7;
	setp.lt.u32 	%p2, %r27, 8;
	mov.b32 	%r152, 0;
	@%p2 bra 	$L__BB4_4;
	and.b32  	%r152, %r27, 2147483640;
	neg.s32 	%r155, %r152;
	add.s64 	%rd95, %rd2, 16;
$L__BB4_3:
	.pragma "nounroll";
	ld.global.u32 	%r31, [%rd95+-16];
	shr.s32 	%r32, %r31, %r29;
	and.b32  	%r33, %r32, %r1;
	mul.wide.s32 	%rd22, %r33, 4;
	add.s64 	%rd23, %rd1, %rd22;
	ld.global.u32 	%r34, [%rd23];
	add.s32 	%r35, %r34, 1;
	st.global.u32 	[%rd23], %r35;
	ld.global.u32 	%r36, [%rd95+-16];
	mul.wide.s32 	%rd24, %r34, 4;
	add.s64 	%rd25, %rd3, %rd24;
	st.global.u32 	[%rd25], %r36;
	ld.global.u32 	%r37, [%rd95+-12];
	shr.s32 	%r38, %r37, %r29;
	and.b32  	%r39, %r38, %r1;
	mul.wide.s32 	%rd26, %r39, 4;
	add.s64 	%rd27, %rd1, %rd26;
	ld.global.u32 	%r40, [%rd27];
	add.s32 	%r41, %r40, 1;
	st.global.u32 	[%rd27], %r41;
	ld.global.u32 	%r42, [%rd95+-12];
	mul.wide.s32 	%rd28, %r40, 4;
	add.s64 	%rd29, %rd3, %rd28;
	st.global.u32 	[%rd29], %r42;
	ld.global.u32 	%r43, [%rd95+-8];
	shr.s32 	%r44, %r43, %r29;
	and.b32  	%r45, %r44, %r1;
	mul.wide.s32 	%rd30, %r45, 4;
	add.s64 	%rd31, %rd1, %rd30;
	ld.global.u32 	%r46, [%rd31];
	add.s32 	%r47, %r46, 1;
	st.global.u32 	[%rd31], %r47;
	ld.global.u32 	%r48, [%rd95+-8];
	mul.wide.s32 	%rd32, %r46, 4;
	add.s64 	%rd33, %rd3, %rd32;
	st.global.u32 	[%rd33], %r48;
	ld.global.u32 	%r49, [%rd95+-4];
	shr.s32 	%r50, %r49, %r29;
	and.b32  	%r51, %r50, %r1;
	mul.wide.s32 	%rd34, %r51, 4;
	add.s64 	%rd35, %rd1, %rd34;
	ld.global.u32 	%r52, [%rd35];
	add.s32 	%r53, %r52, 1;
	st.global.u32 	[%rd35], %r53;
	ld.global.u32 	%r54, [%rd95+-4];
	mul.wide.s32 	%rd36, %r52, 4;
	add.s64 	%rd37, %rd3, %rd36;
	st.global.u32 	[%rd37], %r54;
	ld.global.u32 	%r55, [%rd95];
	shr.s32 	%r56, %r55, %r29;
	and.b32  	%r57, %r56, %r1;
	mul.wide.s32 	%rd38, %r57, 4;
	add.s64 	%rd39, %rd1, %rd38;
	ld.global.u32 	%r58, [%rd39];
	add.s32 	%r59, %r58, 1;
	st.global.u32 	[%rd39], %r59;
	ld.global.u32 	%r60, [%rd95];
	mul.wide.s32 	%rd40, %r58, 4;
	add.s64 	%rd41, %rd3, %rd40;
	st.global.u32 	[%rd41], %r60;
	ld.global.u32 	%r61, [%rd95+4];
	shr.s32 	%r62, %r61, %r29;
	and.b32  	%r63, %r62, %r1;
	mul.wide.s32 	%rd42, %r63, 4;
	add.s64 	%rd43, %rd1, %rd42;
	ld.global.u32 	%r64, [%rd43];
	add.s32 	%r65, %r64, 1;
	st.global.u32 	[%rd43], %r65;
	ld.global.u32 	%r66, [%rd95+4];
	mul.wide.s32 	%rd44, %r64, 4;
	add.s64 	%rd45, %rd3, %rd44;
	st.global.u32 	[%rd45], %r66;
	ld.global.u32 	%r67, [%rd95+8];
	shr.s32 	%r68, %r67, %r29;
	and.b32  	%r69, %r68, %r1;
	mul.wide.s32 	%rd46, %r69, 4;
	add.s64 	%rd47, %rd1, %rd46;
	ld.global.u32 	%r70, [%rd47];
	add.s32 	%r71, %r70, 1;
	st.global.u32 	[%rd47], %r71;
	ld.global.u32 	%r72, [%rd95+8];
	mul.wide.s32 	%rd48, %r70, 4;
	add.s64 	%rd49, %rd3, %rd48;
	st.global.u32 	[%rd49], %r72;
	ld.global.u32 	%r73, [%rd95+12];
	shr.s32 	%r74, %r73, %r29;
	and.b32  	%r75, %r74, %r1;
	mul.wide.s32 	%rd50, %r75, 4;
	add.s64 	%rd51, %rd1, %rd50;
	ld.global.u32 	%r76, [%rd51];
	add.s32 	%r77, %r76, 1;
	st.global.u32 	[%rd51], %r77;
	ld.global.u32 	%r78, [%rd95+12];
	mul.wide.s32 	%rd52, %r76, 4;
	add.s64 	%rd53, %rd3, %rd52;
	st.global.u32 	[%rd53], %r78;
	add.s32 	%r155, %r155, 8;
	add.s64 	%rd95, %rd95, 32;
	setp.eq.s32 	%p3, %r155, 0;
	@%p3 bra 	$L__BB4_4;
	bra.uni 	$L__BB4_3;
$L__BB4_4:
	setp.eq.s32 	%p4, %r2, 0;
	@%p4 bra 	$L__BB4_12;
	and.b32  	%r6, %r27, 3;
	setp.lt.u32 	%p5, %r2, 4;
	@%p5 bra 	$L__BB4_7;
	mul.wide.u32 	%rd54, %r152, 4;
	add.s64 	%rd55, %rd2, %rd54;
	ld.global.u32 	%r79, [%rd55];
	shr.s32 	%r80, %r79, %r29;
	and.b32  	%r81, %r80, %r1;
	mul.wide.s32 	%rd56, %r81, 4;
	add.s64 	%rd57, %rd1, %rd56;
	ld.global.u32 	%r82, [%rd57];
	add.s32 	%r83, %r82, 1;
	st.global.u32 	[%rd57], %r83;
	ld.global.u32 	%r84, [%rd55];
	mul.wide.s32 	%rd58, %r82, 4;
	add.s64 	%rd59, %rd3, %rd58;
	st.global.u32 	[%rd59], %r84;
	ld.global.u32 	%r85, [%rd55+4];
	shr.s32 	%r86, %r85, %r29;
	and.b32  	%r87, %r86, %r1;
	mul.wide.s32 	%rd60, %r87, 4;
	add.s64 	%rd61, %rd1, %rd60;
	ld.global.u32 	%r88, [%rd61];
	add.s32 	%r89, %r88, 1;
	st.global.u32 	[%rd61], %r89;
	ld.global.u32 	%r90, [%rd55+4];
	mul.wide.s32 	%rd62, %r88, 4;
	add.s64 	%rd63, %rd3, %rd62;
	st.global.u32 	[%rd63], %r90;
	ld.global.u32 	%r91, [%rd55+8];
	shr.s32 	%r92, %r91, %r29;
	and.b32  	%r93, %r92, %r1;
	mul.wide.s32 	%rd64, %r93, 4;
	add.s64 	%rd65, %rd1, %rd64;
	ld.global.u32 	%r94, [%rd65];
	add.s32 	%r95, %r94, 1;
	st.global.u32 	[%rd65], %r95;
	ld.global.u32 	%r96, [%rd55+8];
	mul.wide.s32 	%rd66, %r94, 4;
	add.s64 	%rd67, %rd3, %rd66;
	st.global.u32 	[%rd67], %r96;
	ld.global.u32 	%r97, [%rd55+12];
	shr.s32 	%r98, %r97, %r29;
	and.b32  	%r99, %r98, %r1;
	mul.wide.s32 	%rd68, %r99, 4;
	add.s64 	%rd69, %rd1, %rd68;
	ld.global.u32 	%r100, [%rd69];
	add.s32 	%r101, %r100, 1;
	st.global.u32 	[%rd69], %r101;
	ld.global.u32 	%r102, [%rd55+12];
	mul.wide.s32 	%rd70, %r100, 4;
	add.s64 	%rd71, %rd3, %rd70;
	st.global.u32 	[%rd71], %r102;
	add.s32 	%r152, %r152, 4;
$L__BB4_7:
	setp.eq.s32 	%p6, %r6, 0;
	@%p6 bra 	$L__BB4_12;
	setp.eq.s32 	%p7, %r6, 1;
	@%p7 bra 	$L__BB4_10;
	mul.wide.u32 	%rd72, %r152, 4;
	add.s64 	%rd73, %rd2, %rd72;
	ld.global.u32 	%r103, [%rd73];
	shr.s32 	%r104, %r103, %r29;
	and.b32  	%r105, %r104, %r1;
	mul.wide.s32 	%rd74, %r105, 4;
	add.s64 	%rd75, %rd1, %rd74;
	ld.global.u32 	%r106, [%rd75];
	add.s32 	%r107, %r106, 1;
	st.global.u32 	[%rd75], %r107;
	ld.global.u32 	%r108, [%rd73];
	mul.wide.s32 	%rd76, %r106, 4;
	add.s64 	%rd77, %rd3, %rd76;
	st.global.u32 	[%rd77], %r108;
	ld.global.u32 	%r109, [%rd73+4];
	shr.s32 	%r110, %r109, %r29;
	and.b32  	%r111, %r110, %r1;
	mul.wide.s32 	%rd78, %r111, 4;
	add.s64 	%rd79, %rd1, %rd78;
	ld.global.u32 	%r112, [%rd79];
	add.s32 	%r113, %r112, 1;
	st.global.u32 	[%rd79], %r113;
	ld.global.u32 	%r114, [%rd73+4];
	mul.wide.s32 	%rd80, %r112, 4;
	add.s64 	%rd81, %rd3, %rd80;
	st.global.u32 	[%rd81], %r114;
	add.s32 	%r152, %r152, 2;
$L__BB4_10:
	and.b32  	%r115, %r27, 1;
	setp.eq.b32 	%p8, %r115, 1;
	not.pred 	%p9, %p8;
	@%p9 bra 	$L__BB4_12;
	mul.wide.u32 	%rd82, %r152, 4;
	add.s64 	%rd83, %rd2, %rd82;
	ld.global.u32 	%r116, [%rd83];
	shr.s32 	%r117, %r116, %r29;
	and.b32  	%r118, %r117, %r1;
	mul.wide.s32 	%rd84, %r118, 4;
	add.s64 	%rd85, %rd1, %rd84;
	ld.global.u32 	%r119, [%rd85];
	add.s32 	%r120, %r119, 1;
	st.global.u32 	[%rd85], %r120;
	ld.global.u32 	%r121, [%rd83];
	mul.wide.s32 	%rd86, %r119, 4;
	add.s64 	%rd87, %rd3, %rd86;
	st.global.u32 	[%rd87], %r121;
$L__BB4_12:
	and.b32  	%r11, %r27, 15;
	setp.lt.u32 	%p10, %r27, 16;
	mov.b32 	%r157, 0;
	@%p10 bra 	$L__BB4_15;
	and.b32  	%r157, %r27, 2147483632;
	neg.s32 	%r156, %r157;
	add.s64 	%rd97, %rd3, 32;
	add.s64 	%rd96, %rd2, 32;
$L__BB4_14:
	.pragma "nounroll";
	ld.global.u32 	%r123, [%rd97+-32];
	st.global.u32 	[%rd96+-32], %r123;
	ld.global.u32 	%r124, [%rd97+-28];
	st.global.u32 	[%rd96+-28], %r124;
	ld.global.u32 	%r125, [%rd97+-24];
	st.global.u32 	[%rd96+-24], %r125;
	ld.global.u32 	%r126, [%rd97+-20];
	st.global.u32 	[%rd96+-20], %r126;
	ld.global.u32 	%r127, [%rd97+-16];
	st.global.u32 	[%rd96+-16], %r127;
	ld.global.u32 	%r128, [%rd97+-12];
	st.global.u32 	[%rd96+-12], %r128;
	ld.global.u32 	%r129, [%rd97+-8];
	st.global.u32 	[%rd96+-8], %r129;
	ld.global.u32 	%r130, [%rd97+-4];
	st.global.u32 	[%rd96+-4], %r130;
	ld.global.u32 	%r131, [%rd97];
	st.global.u32 	[%rd96], %r131;
	ld.global.u32 	%r132, [%rd97+4];
	st.global.u32 	[%rd96+4], %r132;
	ld.global.u32 	%r133, [%rd97+8];
	st.global.u32 	[%rd96+8], %r133;
	ld.global.u32 	%r134, [%rd97+12];
	st.global.u32 	[%rd96+12], %r134;
	ld.global.u32 	%r135, [%rd97+16];
	st.global.u32 	[%rd96+16], %r135;
	ld.global.u32 	%r136, [%rd97+20];
	st.global.u32 	[%rd96+20], %r136;
	ld.global.u32 	%r137, [%rd97+24];
	st.global.u32 	[%rd96+24], %r137;
	ld.global.u32 	%r138, [%rd97+28];
	st.global.u32 	[%rd96+28], %r138;
	add.s32 	%r156, %r156, 16;
	add.s64 	%rd97, %rd97, 64;
	add.s64 	%rd96, %rd96, 64;
	setp.ne.s32 	%p11, %r156, 0;
	@%p11 bra 	$L__BB4_14;
$L__BB4_15:
	setp.eq.s32 	%p12, %r11, 0;
	@%p12 bra 	$L__BB4_24;
	setp.lt.u32 	%p13, %r11, 8;
	@%p13 bra 	$L__BB4_18;
	mul.wide.u32 	%rd88, %r157, 4;
	add.s64 	%rd89, %rd3, %rd88;
	ld.global.u32 	%r139, [%rd89];
	add.s64 	%rd90, %rd2, %rd88;
	st.global.u32 	[%rd90], %r139;
	ld.global.u32 	%r140, [%rd89+4];
	st.global.u32 	[%rd90+4], %r140;
	ld.global.u32 	%r141, [%rd89+8];
	st.global.u32 	[%rd90+8], %r141;
	ld.global.u32 	%r142, [%rd89+12];
	st.global.u32 	[%rd90+12], %r142;
	ld.global.u32 	%r143, [%rd89+16];
	st.global.u32 	[%rd90+16], %r143;
	ld.global.u32 	%r144, [%rd89+20];
	st.global.u32 	[%rd90+20], %r144;
	ld.global.u32 	%r145, [%rd89+24];
	st.global.u32 	[%rd90+24], %r145;
	ld.global.u32 	%r146, [%rd89+28];
	st.global.u32 	[%rd90+28], %r146;
	add.s32 	%r157, %r157, 8;
$L__BB4_18:
	setp.eq.s32 	%p14, %r2, 0;
	@%p14 bra 	$L__BB4_24;
	and.b32  	%r21, %r27, 3;
	setp.lt.u32 	%p15, %r2, 4;
	@%p15 bra 	$L__BB4_21;
	mul.wide.u32 	%rd91, %r157, 4;
	add.s64 	%rd92, %rd3, %rd91;
	ld.global.u32 	%r147, [%rd92];
	add.s64 	%rd93, %rd2, %rd91;
	st.global.u32 	[%rd93], %r147;
	ld.global.u32 	%r148, [%rd92+4];
	st.global.u32 	[%rd93+4], %r148;
	ld.global.u32 	%r149, [%rd92+8];
	st.global.u32 	[%rd93+8], %r149;
	ld.global.u32 	%r150, [%rd92+12];
	st.global.u32 	[%rd93+12], %r150;
	add.s32 	%r157, %r157, 4;
$L__BB4_21:
	setp.eq.s32 	%p16, %r21, 0;
	@%p16 bra 	$L__BB4_24;
	mul.wide.u32 	%rd94, %r157, 4;
	add.s64 	%rd99, %rd2, %rd94;
	add.s64 	%rd98, %rd3, %rd94;
	neg.s32 	%r160, %r21;
$L__BB4_23:
	.pragma "nounroll";
	ld.global.u32 	%r151, [%rd98];
	st.global.u32 	[%rd99], %r151;
	add.s64 	%rd99, %rd99, 4;
	add.s64 	%rd98, %rd98, 4;
	add.s32 	%r160, %r160, 1;
	setp.ne.s32 	%p17, %r160, 0;
	@%p17 bra 	$L__BB4_23;
$L__BB4_24:
	ret;

}


// ===== COMPILED SASS (sm_100) =====

	.target	sm_100

	.elftype	@"ET_EXEC"


//--------------------- .note.nv.tkinfo           --------------------------
	.section	.note.nv.tkinfo,"",@"SHT_NOTE"
	.sectionflags	@"SHF_NOTE_NV_TKINFO"
	.tkinfo
        /*0018*/ 	.word	0x00000002
        /*0030*/ 	.string	""
        /*0030*/ 	.string	"ptxas"
        /*0030*/ 	.string	"Cuda compilation tools, release 13.0, V13.0.88"
        /*0030*/ 	.string	"Build cuda_13.0.r13.0/compiler.36424714_0"
        /*0030*/ 	.string	"-arch sm_100 -m 64 "



//--------------------- .note.nv.cuinfo           --------------------------
	.section	.note.nv.cuinfo,"",@"SHT_NOTE"
	.sectionflags	@"SHF_NOTE_NV_CUINFO"
        /*0018*/ 	.short	0x0002
        /*001a*/ 	.short	0x0064
        /*001c*/ 	.short	0x0082
	.zero		2


//--------------------- .nv.info                  --------------------------
	.section	.nv.info,"",@"SHT_CUDA_INFO"
	.align	4


	//----- nvinfo : EIATTR_REGCOUNT
	.align		4
        /*0000*/ 	.byte	0x04, 0x2f
        /*0002*/ 	.short	(.L_1 - .L_0)
	.align		4
.L_0:
        /*0004*/ 	.word	index@(_Z10d_doPrefixPiiS_i)
        /*0008*/ 	.word	0x00000020


	//----- nvinfo : EIATTR_FRAME_SIZE
	.align		4
.L_1:
        /*000c*/ 	.byte	0x04, 0x11
        /*000e*/ 	.short	(.L_3 - .L_2)
	.align		4
.L_2:
        /*0010*/ 	.word	index@(_Z10d_doPrefixPiiS_i)
        /*0014*/ 	.word	0x00000000


	//----- nvinfo : EIATTR_REGCOUNT
	.align		4
.L_3:
        /*0018*/ 	.byte	0x04, 0x2f
        /*001a*/ 	.short	(.L_5 - .L_4)
	.align		4
.L_4:
        /*001c*/ 	.word	index@(_Z9d_doCountPiiS_ii)
        /*0020*/ 	.word	0x0000000c


	//----- nvinfo : EIATTR_FRAME_SIZE
	.align		4
.L_5:
        /*0024*/ 	.byte	0x04, 0x11
        /*0026*/ 	.short	(.L_7 - .L_6)
	.align		4
.L_6:
        /*0028*/ 	.word	index@(_Z9d_doCountPiiS_ii)
        /*002c*/ 	.word	0x00000000


	//----- nvinfo : EIATTR_REGCOUNT
	.align		4
.L_7:
        /*0030*/ 	.byte	0x04, 0x2f
        /*0032*/ 	.short	(.L_9 - .L_8)
	.align		4
.L_8:
        /*0034*/ 	.word	index@(_Z11d_doReorderPiiS_iS_ii)
        /*0038*/ 	.word	0x0000000d


	//----- nvinfo : EIATTR_FRAME_SIZE
	.align		4
.L_9:
        /*003c*/ 	.byte	0x04, 0x11
        /*003e*/ 	.short	(.L_11 - .L_10)
	.align		4
.L_10:
        /*0040*/ 	.word	index@(_Z11d_doReorderPiiS_iS_ii)
        /*0044*/ 	.word	0x00000000


	//----- nvinfo : EIATTR_REGCOUNT
	.align		4
.L_11:
        /*0048*/ 	.byte	0x04, 0x2f
        /*004a*/ 	.short	(.L_13 - .L_12)
	.align		4
.L_12:
        /*004c*/ 	.word	index@(_Z13d_lazyReorderPiiS_iS_iii)
        /*0050*/ 	.word	0x0000001e


	//----- nvinfo : EIATTR_FRAME_SIZE
	.align		4
.L_13:
        /*0054*/ 	.byte	0x04, 0x11
        /*0056*/ 	.short	(.L_15 - .L_14)
	.align		4
.L_14:
        /*0058*/ 	.word	index@($__internal_0_$__cuda_sm3x_div_rn_noftz_f32_slowpath)
        /*005c*/ 	.word	0x00000000


	//----- nvinfo : EIATTR_FRAME_SIZE
	.align		4
.L_15:
        /*0060*/ 	.byte	0x04, 0x11
        /*0062*/ 	.short	(.L_17 - .L_16)
	.align		4
.L_16:
        /*0064*/ 	.word	index@(_Z13d_lazyReorderPiiS_iS_iii)
        /*0068*/ 	.word	0x00000000


	//----- nvinfo : EIATTR_REGCOUNT
	.align		4
.L_17:
        /*006c*/ 	.byte	0x04, 0x2f
        /*006e*/ 	.short	(.L_19 - .L_18)
	.align		4
.L_18:
        /*0070*/ 	.word	index@(_Z17d_lazyReorderorigPiiS_iS_ii)
        /*0074*/ 	.word	0x0000001a


	//----- nvinfo : EIATTR_FRAME_SIZE
	.align		4
.L_19:
        /*0078*/ 	.byte	0x04, 0x11
        /*007a*/ 	.short	(.L_21 - .L_20)
	.align		4
.L_20:
        /*007c*/ 	.word	index@(_Z17d_lazyReorderorigPiiS_iS_ii)
        /*0080*/ 	.word	0x00000000


	//----- nvinfo : EIATTR_MIN_STACK_SIZE
	.align		4
.L_21:
        /*0084*/ 	.byte	0x04, 0x12
        /*0086*/ 	.short	(.L_23 - .L_22)
	.align		4
.L_22:
        /*0088*/ 	.word	index@(_Z17d_lazyReorderorigPiiS_iS_ii)
        /*008c*/ 	.word	0x00000000


	//----- nvinfo : EIATTR_MIN_STACK_SIZE
	.align		4
.L_23:
        /*0090*/ 	.byte	0x04, 0x12
        /*0092*/ 	.short	(.L_25 - .L_24)
	.align		4
.L_24:
        /*0094*/ 	.word	index@(_Z13d_lazyReorderPiiS_iS_iii)
        /*0098*/ 	.word	0x00000000


	//----- nvinfo : EIATTR_MIN_STACK_SIZE
	.align		4
.L_25:
        /*009c*/ 	.byte	0x04, 0x12
        /*009e*/ 	.short	(.L_27 - .L_26)
	.align		4
.L_26:
        /*00a0*/ 	.word	index@(_Z11d_doReorderPiiS_iS_ii)
        /*00a4*/ 	.word	0x00000000


	//----- nvinfo : EIATTR_MIN_STACK_SIZE
	.align		4
.L_27:
        /*00a8*/ 	.byte	0x04, 0x12
        /*00aa*/ 	.short	(.L_29 - .L_28)
	.align		4
.L_28:
        /*00ac*/ 	.word	index@(_Z9d_doCountPiiS_ii)
        /*00b0*/ 	.word	0x00000000


	//----- nvinfo : EIATTR_MIN_STACK_SIZE
	.align		4
.L_29:
        /*00b4*/ 	.byte	0x04, 0x12
        /*00b6*/ 	.short	(.L_31 - .L_30)
	.align		4
.L_30:
        /*00b8*/ 	.word	index@(_Z10d_doPrefixPiiS_i)
        /*00bc*/ 	.word	0x00000000
.L_31:


//--------------------- .nv.compat                --------------------------
	.section	.nv.compat,"",@"SHT_CUDA_COMPAT_INFO"
	.align	4
        /*0000*/ 	.byte	0x02, 0x09, 0x00, 0x00, 0x02, 0x02, 0x01, 0x00, 0x02, 0x05, 0x05, 0x00, 0x03, 0x07, 0x01, 0x01
        /*0010*/ 	.byte	0x02, 0x03, 0x00, 0x00, 0x02, 0x06, 0x01, 0x00, 0x04, 0x0b, 0x08, 0x00, 0x01, 0x00, 0x00, 0x00
        /*0020*/ 	.byte	0x00, 0x00, 0x00, 0x00


//--------------------- .nv.info._Z17d_lazyReorderorigPiiS_iS_ii --------------------------
	.section	.nv.info._Z17d_lazyReorderorigPiiS_iS_ii,"",@"SHT_CUDA_INFO"
	.sectionflags	@""
	.align	4


	//----- nvinfo : EIATTR_CUDA_API_VERSION
	.align		4
        /*0000*/ 	.byte	0x04, 0x37
        /*0002*/ 	.short	(.L_33 - .L_32)
.L_32:
        /*0004*/ 	.word	0x00000082


	//----- nvinfo : EIATTR_KPARAM_INFO
	.align		4
.L_33:
        /*0008*/ 	.byte	0x04, 0x17
        /*000a*/ 	.short	(.L_35 - .L_34)
.L_34:
        /*000c*/ 	.word	0x00000000
        /*0010*/ 	.short	0x0006
        /*0012*/ 	.short	0x002c
        /*0014*/ 	.byte	0x00, 0xf0, 0x11, 0x00


	//----- nvinfo : EIATTR_KPARAM_INFO
	.align		4
.L_35:
        /*0018*/ 	.byte	0x04, 0x17
        /*001a*/ 	.short	(.L_37 - .L_36)
.L_36:
        /*001c*/ 	.word	0x00000000
        /*0020*/ 	.short	0x0005
        /*0022*/ 	.short	0x0028
        /*0024*/ 	.byte	0x00, 0xf0, 0x11, 0x00


	//----- nvinfo : EIATTR_KPARAM_INFO
	.align		4
.L_37:
        /*0028*/ 	.byte	0x04, 0x17
        /*002a*/ 	.short	(.L_39 - .L_38)
.L_38:
        /*002c*/ 	.word	0x00000000
        /*0030*/ 	.short	0x0004
        /*0032*/ 	.short	0x0020
        /*0034*/ 	.byte	0x00, 0xf5, 0x21, 0x00


	//----- nvinfo : EIATTR_KPARAM_INFO
	.align		4
.L_39:
        /*0038*/ 	.byte	0x04, 0x17
        /*003a*/ 	.short	(.L_41 - .L_40)
.L_40:
        /*003c*/ 	.word	0x00000000
        /*0040*/ 	.short	0x0003
        /*0042*/ 	.short	0x0018
        /*0044*/ 	.byte	0x00, 0xf0, 0x11, 0x00


	//----- nvinfo : EIATTR_KPARAM_INFO
	.align		4
.L_41:
        /*0048*/ 	.byte	0x04, 0x17
        /*004a*/ 	.short	(.L_43 - .L_42)
.L_42:
        /*004c*/ 	.word	0x00000000
        /*0050*/ 	.short	0x0002
        /*0052*/ 	.short	0x0010
        /*0054*/ 	.byte	0x00, 0xf5, 0x21, 0x00


	//----- nvinfo : EIATTR_KPARAM_INFO
	.align		4
.L_43:
        /*0058*/ 	.byte	0x04, 0x17
        /*005a*/ 	.short	(.L_45 - .L_44)
.L_44:
        /*005c*/ 	.word	0x00000000
        /*0060*/ 	.short	0x0001
        /*0062*/ 	.short	0x0008
        /*0064*/ 	.byte	0x00, 0xf0, 0x11, 0x00


	//----- nvinfo : EIATTR_KPARAM_INFO
	.align		4
.L_45:
        /*0068*/ 	.byte	0x04, 0x17
        /*006a*/ 	.short	(.L_47 - .L_46)
.L_46:
        /*006c*/ 	.word	0x00000000
        /*0070*/ 	.short	0x0000
        /*0072*/ 	.short	0x0000
        /*0074*/ 	.byte	0x00, 0xf5, 0x21, 0x00


	//----- nvinfo : EIATTR_SPARSE_MMA_MASK
	.align		4
.L_47:
        /*0078*/ 	.byte	0x03, 0x50
        /*007a*/ 	.short	0x0000


	//----- nvinfo : EIATTR_MAXREG_COUNT
	.align		4
        /*007c*/ 	.byte	0x03, 0x1b
        /*007e*/ 	.short	0x00ff


	//----- nvinfo : EIATTR_MERCURY_ISA_VERSION
	.align		4
        /*0080*/ 	.byte	0x03, 0x5f
        /*0082*/ 	.short	0x0101


	//----- nvinfo : EIATTR_VRC_CTA_INIT_COUNT
	.align		4
        /*0084*/ 	.byte	0x02, 0x4a
	.zero		1
	.zero		1


	//----- nvinfo : EIATTR_EXIT_INSTR_OFFSETS
	.align		4
        /*0088*/ 	.byte	0x04, 0x1c
        /*008a*/ 	.short	(.L_49 - .L_48)


	//   ....[0]....
.L_48:
        /*008c*/ 	.word	0x00000030


	//   ....[1]....
        /*0090*/ 	.word	0x000010f0


	//   ....[2]....
        /*0094*/ 	.word	0x00001270


	//   ....[3]....
        /*0098*/ 	.word	0x00001390


	//   ....[4]....
        /*009c*/ 	.word	0x000014f0


	//----- nvinfo : EIATTR_CBANK_PARAM_SIZE
	.align		4
.L_49:
        /*00a0*/ 	.byte	0x03, 0x19
        /*00a2*/ 	.short	0x0030


	//----- nvinfo : EIATTR_PARAM_CBANK
	.align		4
        /*00a4*/ 	.byte	0x04, 0x0a
        /*00a6*/ 	.short	(.L_51 - .L_50)
	.align		4
.L_50:
        /*00a8*/ 	.word	index@(.nv.constant0._Z17d_lazyReorderorigPiiS_iS_ii)
        /*00ac*/ 	.short	0x0380
        /*00ae*/ 	.short	0x0030


	//----- nvinfo : EIATTR_SW_WAR
	.align		4
.L_51:
        /*00b0*/ 	.byte	0x04, 0x36
        /*00b2*/ 	.short	(.L_53 - .L_52)
.L_52:
        /*00b4*/ 	.word	0x00000008
.L_53:


//--------------------- .nv.info._Z13d_lazyReorderPiiS_iS_iii --------------------------
	.section	.nv.info._Z13d_lazyReorderPiiS_iS_iii,"",@"SHT_CUDA_INFO"
	.sectionflags	@""
	.align	4


	//----- nvinfo : EIATTR_CUDA_API_VERSION
	.align		4
        /*0000*/ 	.byte	0x04, 0x37
        /*0002*/ 	.short	(.L_55 - .L_54)
.L_54:
        /*0004*/ 	.word	0x00000082


	//----- nvinfo : EIATTR_KPARAM_INFO
	.align		4
.L_55:
        /*0008*/ 	.byte	0x04, 0x17
        /*000a*/ 	.short	(.L_57 - .L_56)
.L_56:
        /*000c*/ 	.word	0x00000000
        /*0010*/ 	.short	0x0007
        /*0012*/ 	.short	0x0030
        /*0014*/ 	.byte	0x00, 0xf0, 0x11, 0x00


	//----- nvinfo : EIATTR_KPARAM_INFO
	.align		4
.L_57:
        /*0018*/ 	.byte	0x04, 0x17
        /*001a*/ 	.short	(.L_59 - .L_58)
.L_58:
        /*001c*/ 	.word	0x00000000
        /*0020*/ 	.short	0x0006
        /*0022*/ 	.short	0x002c
        /*0024*/ 	.byte	0x00, 0xf0, 0x11, 0x00


	//----- nvinfo : EIATTR_KPARAM_INFO
	.align		4
.L_59:
        /*0028*/ 	.byte	0x04, 0x17
        /*002a*/ 	.short	(.L_61 - .L_60)
.L_60:
        /*002c*/ 	.word	0x00000000
        /*0030*/ 	.short	0x0005
        /*0032*/ 	.short	0x0028
        /*0034*/ 	.byte	0x00, 0xf0, 0x11, 0x00


	//----- nvinfo : EIATTR_KPARAM_INFO
	.align		4
.L_61:
        /*0038*/ 	.byte	0x04, 0x17
        /*003a*/ 	.short	(.L_63 - .L_62)
.L_62:
        /*003c*/ 	.word	0x00000000
        /*0040*/ 	.short	0x0004
        /*0042*/ 	.short	0x0020
        /*0044*/ 	.byte	0x00, 0xf5, 0x21, 0x00


	//----- nvinfo : EIATTR_KPARAM_INFO
	.align		4
.L_63:
        /*0048*/ 	.byte	0x04, 0x17
        /*004a*/ 	.short	(.L_65 - .L_64)
.L_64:
        /*004c*/ 	.word	0x00000000
        /*0050*/ 	.short	0x0003
        /*0052*/ 	.short	0x0018
        /*0054*/ 	.byte	0x00, 0xf0, 0x11, 0x00


	//----- nvinfo : EIATTR_KPARAM_INFO
	.align		4
.L_65:
        /*0058*/ 	.byte	0x04, 0x17
        /*005a*/ 	.short	(.L_67 - .L_66)
.L_66:
        /*005c*/ 	.word	0x00000000
        /*0060*/ 	.short	0x0002
        /*0062*/ 	.short	0x0010
        /*0064*/ 	.byte	0x00, 0xf5, 0x21, 0x00


	//----- nvinfo : EIATTR_KPARAM_INFO
	.align		4
.L_67:
        /*0068*/ 	.byte	0x04, 0x17
        /*006a*/ 	.short	(.L_69 - .L_68)
.L_68:
        /*006c*/ 	.word	0x00000000
        /*0070*/ 	.short	0x0001
        /*0072*/ 	.short	0x0008
        /*0074*/ 	.byte	0x00, 0xf0, 0x11, 0x00


	//----- nvinfo : EIATTR_KPARAM_INFO
	.align		4
.L_69:
        /*0078*/ 	.byte	0x04, 0x17
        /*007a*/ 	.short	(.L_71 - .L_70)
.L_70:
        /*007c*/ 	.word	0x00000000
        /*0080*/ 	.short	0x0000
        /*0082*/ 	.short	0x0000
        /*0084*/ 	.byte	0x00, 0xf5, 0x21, 0x00


	//----- nvinfo : EIATTR_SPARSE_MMA_MASK
	.align		4
.L_71:
        /*0088*/ 	.byte	0x03, 0x50
        /*008a*/ 	.short	0x0000


	//----- nvinfo : EIATTR_MAXREG_COUNT
	.align		4
        /*008c*/ 	.byte	0x03, 0x1b
        /*008e*/ 	.short	0x00ff


	//----- nvinfo : EIATTR_NUM_BARRIERS
	.align		4
        /*0090*/ 	.byte	0x02, 0x4c
        /*0092*/ 	.byte	0x01
	.zero		1


	//----- nvinfo : EIATTR_MERCURY_ISA_VERSION
	.align		4
        /*0094*/ 	.byte	0x03, 0x5f
        /*0096*/ 	.short	0x0101


	//----- nvinfo : EIATTR_VRC_CTA_INIT_COUNT
	.align		4
        /*0098*/ 	.byte	0x02, 0x4a
	.zero		1
	.zero		1


	//----- nvinfo : EIATTR_EXIT_INSTR_OFFSETS
	.align		4
        /*009c*/ 	.byte	0x04, 0x1c
        /*009e*/ 	.short	(.L_73 - .L_72)


	//   ....[0]....
.L_72:
        /*00a0*/ 	.word	0x00000e30


	//   ....[1]....
        /*00a4*/ 	.word	0x00001170


	//   ....[2]....
        /*00a8*/ 	.word	0x00001260


	//----- nvinfo : EIATTR_CRS_STACK_SIZE
	.align		4
.L_73:
        /*00ac*/ 	.byte	0x04, 0x1e
        /*00ae*/ 	.short	(.L_75 - .L_74)
.L_74:
        /*00b0*/ 	.word	0x00000000


	//----- nvinfo : EIATTR_CBANK_PARAM_SIZE
	.align		4
.L_75:
        /*00b4*/ 	.byte	0x03, 0x19
        /*00b6*/ 	.short	0x0034


	//----- nvinfo : EIATTR_PARAM_CBANK
	.align		4
        /*00b8*/ 	.byte	0x04, 0x0a
        /*00ba*/ 	.short	(.L_77 - .L_76)
	.align		4
.L_76:
        /*00bc*/ 	.word	index@(.nv.constant0._Z13d_lazyReorderPiiS_iS_iii)
        /*00c0*/ 	.short	0x0380
        /*00c2*/ 	.short	0x0034


	//----- nvinfo : EIATTR_SW_WAR
	.align		4
.L_77:
        /*00c4*/ 	.byte	0x04, 0x36
        /*00c6*/ 	.short	(.L_79 - .L_78)
.L_78:
        /*00c8*/ 	.word	0x00000008
.L_79:


//--------------------- .nv.info._Z11d_doReorderPiiS_iS_ii --------------------------
	.section	.nv.info._Z11d_doReorderPiiS_iS_ii,"",@"SHT_CUDA_INFO"
	.sectionflags	@""
	.align	4


	//----- nvinfo : EIATTR_CUDA_API_VERSION
	.align		4
        /*0000*/ 	.byte	0x04, 0x37
        /*0002*/ 	.short	(.L_81 - .L_80)
.L_80:
        /*0004*/ 	.word	0x00000082


	//----- nvinfo : EIATTR_KPARAM_INFO
	.align		4
.L_81:
        /*0008*/ 	.byte	0x04, 0x17
        /*000a*/ 	.short	(.L_83 - .L_82)
.L_82:
        /*000c*/ 	.word	0x00000000
        /*0010*/ 	.short	0x0006
        /*0012*/ 	.short	0x002c
        /*0014*/ 	.byte	0x00, 0xf0, 0x11, 0x00


	//----- nvinfo : EIATTR_KPARAM_INFO
	.align		4
.L_83:
        /*0018*/ 	.byte	0x04, 0x17
        /*001a*/ 	.short	(.L_85 - .L_84)
.L_84:
        /*001c*/ 	.word	0x00000000
        /*0020*/ 	.short	0x0005
        /*0022*/ 	.short	0x0028
        /*0024*/ 	.byte	0x00, 0xf0, 0x11, 0x00


	//----- nvinfo : EIATTR_KPARAM_INFO
	.align		4
.L_85:
        /*0028*/ 	.byte	0x04, 0x17
        /*002a*/ 	.short	(.L_87 - .L_86)
.L_86:
        /*002c*/ 	.word	0x00000000
        /*0030*/ 	.short	0x0004
        /*0032*/ 	.short	0x0020
        /*0034*/ 	.byte	0x00, 0xf5, 0x21, 0x00


	//----- nvinfo : EIATTR_KPARAM_INFO
	.align		4
.L_87:
        /*0038*/ 	.byte	0x04, 0x17
        /*003a*/ 	.short	(.L_89 - .L_88)
.L_88:
        /*003c*/ 	.word	0x00000000
        /*0040*/ 	.short	0x0003
        /*0042*/ 	.short	0x0018
        /*0044*/ 	.byte	0x00, 0xf0, 0x11, 0x00


	//----- nvinfo : EIATTR_KPARAM_INFO
	.align		4
.L_89:
        /*0048*/ 	.byte	0x04, 0x17
        /*004a*/ 	.short	(.L_91 - .L_90)
.L_90:
        /*004c*/ 	.word	0x00000000
        /*0050*/ 	.short	0x0002
        /*0052*/ 	.short	0x0010
        /*0054*/ 	.byte	0x00, 0xf5, 0x21, 0x00


	//----- nvinfo : EIATTR_KPARAM_INFO
	.align		4
.L_91:
        /*0058*/ 	.byte	0x04, 0x17
        /*005a*/ 	.short	(.L_93 - .L_92)
.L_92:
        /*005c*/ 	.word	0x00000000
        /*0060*/ 	.short	0x0001
        /*0062*/ 	.short	0x0008
        /*0064*/ 	.byte	0x00, 0xf0, 0x11, 0x00


	//----- nvinfo : EIATTR_KPARAM_INFO
	.align		4
.L_93:
        /*0068*/ 	.byte	0x04, 0x17
        /*006a*/ 	.short	(.L_95 - .L_94)
.L_94:
        /*006c*/ 	.word	0x00000000
        /*0070*/ 	.short	0x0000
        /*0072*/ 	.short	0x0000
        /*0074*/ 	.byte	0x00, 0xf5, 0x21, 0x00


	//----- nvinfo : EIATTR_SPARSE_MMA_MASK
	.align		4
.L_95:
        /*0078*/ 	.byte	0x03, 0x50
        /*007a*/ 	.short	0x0000


	//----- nvinfo : EIATTR_MAXREG_COUNT
	.align		4
        /*007c*/ 	.byte	0x03, 0x1b
        /*007e*/ 	.short	0x00ff


	//----- nvinfo : EIATTR_MERCURY_ISA_VERSION
	.align		4
        /*0080*/ 	.byte	0x03, 0x5f
        /*0082*/ 	.short	0x0101


	//----- nvinfo : EIATTR_VRC_CTA_INIT_COUNT
	.align		4
        /*0084*/ 	.byte	0x02, 0x4a
	.zero		1
	.zero		1


	//----- nvinfo : EIATTR_EXIT_INSTR_OFFSETS
	.align		4
        /*0088*/ 	.byte	0x04, 0x1c
        /*008a*/ 	.short	(.L_97 - .L_96)


	//   ....[0]....
.L_96:
        /*008c*/ 	.word	0x00000070


	//   ....[1]....
        /*0090*/ 	.word	0x000002c0


	//----- nvinfo : EIATTR_CBANK_PARAM_SIZE
	.align		4
.L_97:
        /*0094*/ 	.byte	0x03, 0x19
        /*0096*/ 	.short	0x0030


	//----- nvinfo : EIATTR_PARAM_CBANK
	.align		4
        /*0098*/ 	.byte	0x04, 0x0a
        /*009a*/ 	.short	(.L_99 - .L_98)
	.align		4
.L_98:
        /*009c*/ 	.word	index@(.nv.constant0._Z11d_doReorderPiiS_iS_ii)
        /*00a0*/ 	.short	0x0380
        /*00a2*/ 	.short	0x0030


	//----- nvinfo : EIATTR_SW_WAR
	.align		4
.L_99:
        /*00a4*/ 	.byte	0x04, 0x36
        /*00a6*/ 	.short	(.L_101 - .L_100)
.L_100:
        /*00a8*/ 	.word	0x00000008
.L_101:


//--------------------- .nv.info._Z9d_doCountPiiS_ii --------------------------
	.section	.nv.info._Z9d_doCountPiiS_ii,"",@"SHT_CUDA_INFO"
	.sectionflags	@""
	.align	4


	//----- nvinfo : EIATTR_CUDA_API_VERSION
	.align		4
        /*0000*/ 	.byte	0x04, 0x37
        /*0002*/ 	.short	(.L_103 - .L_102)
.L_102:
        /*0004*/ 	.word	0x00000082


	//----- nvinfo : EIATTR_KPARAM_INFO
	.align		4
.L_103:
        /*0008*/ 	.byte	0x04, 0x17
        /*000a*/ 	.short	(.L_105 - .L_104)
.L_104:
        /*000c*/ 	.word	0x00000000
        /*0010*/ 	.short	0x0004
        /*0012*/ 	.short	0x001c
        /*0014*/ 	.byte	0x00, 0xf0, 0x11, 0x00


	//----- nvinfo : EIATTR_KPARAM_INFO
	.align		4
.L_105:
        /*0018*/ 	.byte	0x04, 0x17
        /*001a*/ 	.short	(.L_107 - .L_106)
.L_106:
        /*001c*/ 	.word	0x00000000
        /*0020*/ 	.short	0x0003
        /*0022*/ 	.short	0x0018
        /*0024*/ 	.byte	0x00, 0xf0, 0x11, 0x00


	//----- nvinfo : EIATTR_KPARAM_INFO
	.align		4
.L_107:
        /*0028*/ 	.byte	0x04, 0x17
        /*002a*/ 	.short	(.L_109 - .L_108)
.L_108:
        /*002c*/ 	.word	0x00000000
        /*0030*/ 	.short	0x0002
        /*0032*/ 	.short	0x0010
        /*0034*/ 	.byte	0x00, 0xf5, 0x21, 0x00


	//----- nvinfo : EIATTR_KPARAM_INFO
	.align		4
.L_109:
        /*0038*/ 	.byte	0x04, 0x17
        /*003a*/ 	.short	(.L_111 - .L_110)
.L_110:
        /*003c*/ 	.word	0x00000000
        /*0040*/ 	.short	0x0001
        /*0042*/ 	.short	0x0008
        /*0044*/ 	.byte	0x00, 0xf0, 0x11, 0x00


	//----- nvinfo : EIATTR_KPARAM_INFO
	.align		4
.L_111:
        /*0048*/ 	.byte	0x04, 0x17
        /*004a*/ 	.short	(.L_113 - .L_112)
.L_112:
        /*004c*/ 	.word	0x00000000
        /*0050*/ 	.short	0x0000
        /*0052*/ 	.short	0x0000
        /*0054*/ 	.byte	0x00, 0xf5, 0x21, 0x00


	//----- nvinfo : EIATTR_SPARSE_MMA_MASK
	.align		4
.L_113:
        /*0058*/ 	.byte	0x03, 0x50
        /*005a*/ 	.short	0x0000


	//----- nvinfo : EIATTR_MAXREG_COUNT
	.align		4
        /*005c*/ 	.byte	0x03, 0x1b
        /*005e*/ 	.short	0x00ff


	//----- nvinfo : EIATTR_NUM_BARRIERS
	.align		4
        /*0060*/ 	.byte	0x02, 0x4c
        /*0062*/ 	.byte	0x01
	.zero		1


	//----- nvinfo : EIATTR_MERCURY_ISA_VERSION
	.align		4
        /*0064*/ 	.byte	0x03, 0x5f
        /*0066*/ 	.short	0x0101


	//----- nvinfo : EIATTR_VRC_CTA_INIT_COUNT
	.align		4
        /*0068*/ 	.byte	0x02, 0x4a
	.zero		1
	.zero		1


	//----- nvinfo : EIATTR_EXIT_INSTR_OFFSETS
	.align		4
        /*006c*/ 	.byte	0x04, 0x1c
        /*006e*/ 	.short	(.L_115 - .L_114)


	//   ....[0]....
.L_114:
        /*0070*/ 	.word	0x000000e0


	//   ....[1]....
        /*0074*/ 	.word	0x000001a0


	//----- nvinfo : EIATTR_CBANK_PARAM_SIZE
	.align		4
.L_115:
        /*0078*/ 	.byte	0x03, 0x19
        /*007a*/ 	.short	0x0020


	//----- nvinfo : EIATTR_PARAM_CBANK
	.align		4
        /*007c*/ 	.byte	0x04, 0x0a
        /*007e*/ 	.short	(.L_117 - .L_116)
	.align		4
.L_116:
        /*0080*/ 	.word	index@(.nv.constant0._Z9d_doCountPiiS_ii)
        /*0084*/ 	.short	0x0380
        /*0086*/ 	.short	0x0020


	//----- nvinfo : EIATTR_SW_WAR
	.align		4
.L_117:
        /*0088*/ 	.byte	0x04, 0x36
        /*008a*/ 	.short	(.L_119 - .L_118)
.L_118:
        /*008c*/ 	.word	0x00000008
.L_119:


//--------------------- .nv.info._Z10d_doPrefixPiiS_i --------------------------
	.section	.nv.info._Z10d_doPrefixPiiS_i,"",@"SHT_CUDA_INFO"
	.sectionflags	@""
	.align	4


	//----- nvinfo : EIATTR_CUDA_API_VERSION
	.align		4
        /*0000*/ 	.byte	0x04, 0x37
        /*0002*/ 	.short	(.L_121 - .L_120)
.L_120:
        /*0004*/ 	.word	0x00000082


	//----- nvinfo : EIATTR_KPARAM_INFO
	.align		4
.L_121:
        /*0008*/ 	.byte	0x04, 0x17
        /*000a*/ 	.short	(.L_123 - .L_122)
.L_122:
        /*000c*/ 	.word	0x00000000
        /*0010*/ 	.short	0x0003
        /*0012*/ 	.short	0x0018
        /*0014*/ 	.byte	0x00, 0xf0, 0x11, 0x00


	//----- nvinfo : EIATTR_KPARAM_INFO
	.align		4
.L_123:
        /*0018*/ 	.byte	0x04, 0x17
        /*001a*/ 	.short	(.L_125 - .L_124)
.L_124:
        /*001c*/ 	.word	0x00000000
        /*0020*/ 	.short	0x0002
        /*0022*/ 	.short	0x0010
        /*0024*/ 	.byte	0x00, 0xf5, 0x21, 0x00


	//----- nvinfo : EIATTR_KPARAM_INFO
	.align		4
.L_125:
        /*0028*/ 	.byte	0x04, 0x17
        /*002a*/ 	.short	(.L_127 - .L_126)
.L_126:
        /*002c*/ 	.word	0x00000000
        /*0030*/ 	.short	0x0001
        /*0032*/ 	.short	0x0008
        /*0034*/ 	.byte	0x00, 0xf0, 0x11, 0x00


	//----- nvinfo : EIATTR_KPARAM_INFO
	.align		4
.L_127:
        /*0038*/ 	.byte	0x04, 0x17
        /*003a*/ 	.short	(.L_129 - .L_128)
.L_128:
        /*003c*/ 	.word	0x00000000
        /*0040*/ 	.short	0x0000
        /*0042*/ 	.short	0x0000
        /*0044*/ 	.byte	0x00, 0xf5, 0x21, 0x00


	//----- nvinfo : EIATTR_SPARSE_MMA_MASK
	.align		4
.L_129:
        /*0048*/ 	.byte	0x03, 0x50
        /*004a*/ 	.short	0x0000


	//----- nvinfo : EIATTR_MAXREG_COUNT
	.align		4
        /*004c*/ 	.byte	0x03, 0x1b
        /*004e*/ 	.short	0x00ff


	//----- nvinfo : EIATTR_NUM_BARRIERS
	.align		4
        /*0050*/ 	.byte	0x02, 0x4c
        /*0052*/ 	.byte	0x01
	.zero		1


	//----- nvinfo : EIATTR_MERCURY_ISA_VERSION
	.align		4
        /*0054*/ 	.byte	0x03, 0x5f
        /*0056*/ 	.short	0x0101


	//----- nvinfo : EIATTR_VRC_CTA_INIT_COUNT
	.align		4
        /*0058*/ 	.byte	0x02, 0x4a
	.zero		1
	.zero		1


	//----- nvinfo : EIATTR_EXIT_INSTR_OFFSETS
	.align		4
        /*005c*/ 	.byte	0x04, 0x1c
        /*005e*/ 	.short	(.L_131 - .L_130)


	//   ....[0]....
.L_130:
        /*0060*/ 	.word	0x00000a00


	//   ....[1]....
        /*0064*/ 	.word	0x00000a20


	//----- nvinfo : EIATTR_CRS_STACK_SIZE
	.align		4
.L_131:
        /*0068*/ 	.byte	0x04, 0x1e
        /*006a*/ 	.short	(.L_133 - .L_132)
.L_132:
        /*006c*/ 	.word	0x00000000


	//----- nvinfo : EIATTR_CBANK_PARAM_SIZE
	.align		4
.L_133:
        /*0070*/ 	.byte	0x03, 0x19
        /*0072*/ 	.short	0x001c


	//----- nvinfo : EIATTR_PARAM_CBANK
	.align		4
        /*0074*/ 	.byte	0x04, 0x0a
        /*0076*/ 	.short	(.L_135 - .L_134)
	.align		4
.L_134:
        /*0078*/ 	.word	index@(.nv.constant0._Z10d_doPrefixPiiS_i)
        /*007c*/ 	.short	0x0380
        /*007e*/ 	.short	0x001c


	//----- nvinfo : EIATTR_SW_WAR
	.align		4
.L_135:
        /*0080*/ 	.byte	0x04, 0x36
        /*0082*/ 	.short	(.L_137 - .L_136)
.L_136:
        /*0084*/ 	.word	0x00000008
.L_137:


//--------------------- .nv.callgraph             --------------------------
	.section	.nv.callgraph,"",@"SHT_CUDA_CALLGRAPH"
	.align	4
	.sectionentsize	8
	.align		4
        /*0000*/ 	.word	0x00000000
	.align		4
        /*0004*/ 	.word	0xffffffff
	.align		4
        /*0008*/ 	.word	0x00000000
	.align		4
        /*000c*/ 	.word	0xfffffffe
	.align		4
        /*0010*/ 	.word	0x00000000
	.align		4
        /*0014*/ 	.word	0xfffffffd
	.align		4
        /*0018*/ 	.word	0x00000000
	.align		4
        /*001c*/ 	.word	0xfffffffc


//--------------------- .text._Z17d_lazyReorderorigPiiS_iS_ii --------------------------
	.section	.text._Z17d_lazyReorderorigPiiS_iS_ii,"ax",@progbits
	.align	128
        .global         _Z17d_lazyReorderorigPiiS_iS_ii
        .type           _Z17d_lazyReorderorigPiiS_iS_ii,@function
        .size           _Z17d_lazyReorderorigPiiS_iS_ii,(.L_x_45 - _Z17d_lazyReorderorigPiiS_iS_ii)
        .other          _Z17d_lazyReorderorigPiiS_iS_ii,@"STO_CUDA_ENTRY STV_DEFAULT"
_Z17d_lazyReorderorigPiiS_iS_ii:
.text._Z17d_lazyReorderorigPiiS_iS_ii:
[----:B------:R-:W-:Y:S08]  /*0000*/  LDC R1, c[0x0][0x37c] ;  /* 0x0000df00ff017b82 */ /* 0x000ff00000000800 */
[----:B------:R-:W0:Y:S02]  /*0010*/  LDC R4, c[0x0][0x388] ;  /* 0x0000e200ff047b82 */ /* 0x000e240000000800 */
[----:B0-----:R-:W-:-:S13]  /*0020*/  ISETP.GE.AND P0, PT, R4, 0x1, PT ;  /* 0x000000010400780c */ /* 0x001fda0003f06270 */
[----:B------:R-:W-:Y:S05]  /*0030*/  @!P0 EXIT ;  /* 0x000000000000894d */ /* 0x000fea0003800000 */
[----:B------:R-:W0:Y:S01]  /*0040*/  LDCU UR6, c[0x0][0x3a8] ;  /* 0x00007500ff0677ac */ /* 0x000e220008000800 */
[C---:B------:R-:W-:Y:S01]  /*0050*/  ISETP.GE.U32.AND P1, PT, R4.reuse, 0x8, PT ;  /* 0x000000080400780c */ /* 0x040fe20003f26070 */
[----:B------:R-:W-:Y:S01]  /*0060*/  IMAD.MOV.U32 R0, RZ, RZ, RZ ;  /* 0x000000ffff007224 */ /* 0x000fe200078e00ff */
[----:B------:R-:W-:Y:S01]  /*0070*/  LOP3.LUT R10, R4, 0x7, RZ, 0xc0, !PT ;  /* 0x00000007040a7812 */ /* 0x000fe200078ec0ff */
[----:B------:R-:W1:Y:S03]  /*0080*/  LDCU.64 UR8, c[0x0][0x380] ;  /* 0x00007000ff0877ac */ /* 0x000e660008000a00 */
[----:B------:R-:W-:Y:S01]  /*0090*/  ISETP.NE.AND P0, PT, R10, RZ, PT ;  /* 0x000000ff0a00720c */ /* 0x000fe20003f05270 */
[----:B------:R-:W-:Y:S01]  /*00a0*/  UMOV UR4, 0x10 ;  /* 0x0000001000047882 */ /* 0x000fe20000000000 */
[----:B------:R-:W-:Y:S01]  /*00b0*/  UMOV UR5, 0x0 ;  /* 0x0000000000057882 */ /* 0x000fe20000000000 */
[----:B------:R-:W2:Y:S01]  /*00c0*/  LDCU.64 UR12, c[0x0][0x358] ;  /* 0x00006b00ff0c77ac */ /* 0x000ea20008000a00 */
[----:B0-----:R-:W-:-:S02]  /*00d0*/  UIADD3 UR6, UPT, UPT, UR6, -0x1, URZ ;  /* 0xffffffff06067890 */ /* 0x001fc4000fffe0ff */
[----:B-1----:R-:W-:Y:S01]  /*00e0*/  UIMAD.WIDE.U32 UR4, UR8, 0x1, UR4 ;  /* 0x00000001080478a5 */ /* 0x002fe2000f8e0004 */
[----:B------:R-:W-:Y:S11]  /*00f0*/  @!P1 BRA `(.L_x_0) ;  /* 0x0000000400789947 */ /* 0x000ff60003800000 */
[----:B------:R-:W-:Y:S01]  /*0100*/  UIADD3 UR7, UPT, UPT, UR5, UR9, URZ ;  /* 0x0000000905077290 */ /* 0x000fe2000fffe0ff */
[----:B------:R-:W-:Y:S01]  /*0110*/  LOP3.LUT R0, R4, 0x7ffffff8, RZ, 0xc0, !PT ;  /* 0x7ffffff804007812 */ /* 0x000fe200078ec0ff */
[----:B------:R-:W-:Y:S01]  /*0120*/  IMAD.U32 R2, RZ, RZ, UR4 ;  /* 0x00000004ff027e24 */ /* 0x000fe2000f8e00ff */
[----:B------:R-:W-:-:S03]  /*0130*/  MOV R3, UR5 ;  /* 0x0000000500037c02 */ /* 0x000fc60008000f00 */
[----:B------:R-:W-:Y:S02]  /*0140*/  IMAD.MOV R8, RZ, RZ, -R0 ;  /* 0x000000ffff087224 */ /* 0x000fe400078e0a00 */
[----:B------:R-:W-:-:S07]  /*0150*/  IMAD.U32 R3, RZ, RZ, UR7 ;  /* 0x00000007ff037e24 */ /* 0x000fce000f8e00ff */
.L_x_1:
[----:B-12---:R-:W2:Y:S01]  /*0160*/  LDG.E R6, desc[UR12][R2.64+-0x10] ;  /* 0xfffff00c02067981 */ /* 0x006ea2000c1e1900 */
[----:B------:R-:W2:Y:S08]  /*0170*/  LDC R9, c[0x0][0x3ac] ;  /* 0x0000eb00ff097b82 */ /* 0x000eb00000000800 */
[----:B------:R-:W0:Y:S01]  /*0180*/  LDC.64 R4, c[0x0][0x3a0] ;  /* 0x0000e800ff047b82 */ /* 0x000e220000000a00 */
[----:B--2---:R-:W-:-:S04]  /*0190*/  SHF.R.S32.HI R6, RZ, R9, R6 ;  /* 0x00000009ff067219 */ /* 0x004fc80000011406 */
[----:B------:R-:W-:-:S03]  /*01a0*/  LOP3.LUT R13, R6, UR6, RZ, 0xc0, !PT ;  /* 0x00000006060d7c12 */ /* 0x000fc6000f8ec0ff */
[----:B------:R-:W1:Y:S02]  /*01b0*/  LDC.64 R6, c[0x0][0x390] ;  /* 0x0000e400ff067b82 */ /* 0x000e640000000a00 */
[----:B0-----:R-:W-:-:S05]  /*01c0*/  IMAD.WIDE R12, R13, 0x4, R4 ;  /* 0x000000040d0c7825 */ /* 0x001fca00078e0204 */
[----:B------:R-:W2:Y:S02]  /*01d0*/  LDG.E R15, desc[UR12][R12.64] ;  /* 0x0000000c0c0f7981 */ /* 0x000ea4000c1e1900 */
[----:B--2---:R-:W-:-:S05]  /*01e0*/  IADD3 R11, PT, PT, R15, 0x1, RZ ;  /* 0x000000010f0b7810 */ /* 0x004fca0007ffe0ff */
[----:B------:R0:W-:Y:S04]  /*01f0*/  STG.E desc[UR12][R12.64], R11 ;  /* 0x0000000b0c007986 */ /* 0x0001e8000c10190c */
[----:B------:R-:W2:Y:S01]  /*0200*/  LDG.E R19, desc[UR12][R2.64+-0x10] ;  /* 0xfffff00c02137981 */ /* 0x000ea2000c1e1900 */
[----:B-1----:R-:W-:-:S05]  /*0210*/  IMAD.WIDE R14, R15, 0x4, R6 ;  /* 0x000000040f0e7825 */ /* 0x002fca00078e0206 */
[----:B--2---:R1:W-:Y:S04]  /*0220*/  STG.E desc[UR12][R14.64], R19 ;  /* 0x000000130e007986 */ /* 0x0043e8000c10190c */
[----:B------:R-:W2:Y:S02]  /*0230*/  LDG.E R16, desc[UR12][R2.64+-0xc] ;  /* 0xfffff40c02107981 */ /* 0x000ea4000c1e1900 */
[----:B--2---:R-:W-:-:S04]  /*0240*/  SHF.R.S32.HI R16, RZ, R9, R16 ;  /* 0x00000009ff107219 */ /* 0x004fc80000011410 */
[----:B------:R-:W-:-:S05]  /*0250*/  LOP3.LUT R17, R16, UR6, RZ, 0xc0, !PT ;  /* 0x0000000610117c12 */ /* 0x000fca000f8ec0ff */
[----:B------:R-:W-:-:S05]  /*0260*/  IMAD.WIDE R16, R17, 0x4, R4 ;  /* 0x0000000411107825 */ /* 0x000fca00078e0204 */
[----:B------:R-:W2:Y:S02]  /*0270*/  LDG.E R21, desc[UR12][R16.64] ;  /* 0x0000000c10157981 */ /* 0x000ea4000c1e1900 */
[----:B--2---:R-:W-:-:S05]  /*0280*/  VIADD R23, R21, 0x1 ;  /* 0x0000000115177836 */ /* 0x004fca0000000000 */
[----:B------:R2:W-:Y:S04]  /*0290*/  STG.E desc[UR12][R16.64], R23 ;  /* 0x0000001710007986 */ /* 0x0005e8000c10190c */
[----:B0-----:R-:W3:Y:S01]  /*02a0*/  LDG.E R11, desc[UR12][R2.64+-0xc] ;  /* 0xfffff40c020b7981 */ /* 0x001ee2000c1e1900 */
[----:B------:R-:W-:-:S05]  /*02b0*/  IMAD.WIDE R12, R21, 0x4, R6 ;  /* 0x00000004150c7825 */ /* 0x000fca00078e0206 */
[----:B---3--:R0:W-:Y:S04]  /*02c0*/  STG.E desc[UR12][R12.64], R11 ;  /* 0x0000000b0c007986 */ /* 0x0081e8000c10190c */
[----:B-1----:R-:W3:Y:S02]  /*02d0*/  LDG.E R14, desc[UR12][R2.64+-0x8] ;  /* 0xfffff80c020e7981 */ /* 0x002ee4000c1e1900 */
[----:B---3--:R-:W-:-:S04]  /*02e0*/  SHF.R.S32.HI R14, RZ, R9, R14 ;  /* 0x00000009ff0e7219 */ /* 0x008fc8000001140e */
[----:B------:R-:W-:-:S05]  /*02f0*/  LOP3.LUT R15, R14, UR6, RZ, 0xc0, !PT ;  /* 0x000000060e0f7c12 */ /* 0x000fca000f8ec0ff */
[----:B------:R-:W-:-:S05]  /*0300*/  IMAD.WIDE R14, R15, 0x4, R4 ;  /* 0x000000040f0e7825 */ /* 0x000fca00078e0204 */
[----:B------:R-:W3:Y:S02]  /*0310*/  LDG.E R19, desc[UR12][R14.64] ;  /* 0x0000000c0e137981 */ /* 0x000ee4000c1e1900 */
[----:B---3--:R-:W-:-:S05]  /*0320*/  VIADD R21, R19, 0x1 ;  /* 0x0000000113157836 */ /* 0x008fca0000000000 */
[----:B------:R1:W-:Y:S04]  /*0330*/  STG.E desc[UR12][R14.64], R21 ;  /* 0x000000150e007986 */ /* 0x0003e8000c10190c */
[----:B--2---:R-:W2:Y:S01]  /*0340*/  LDG.E R23, desc[UR12][R2.64+-0x8] ;  /* 0xfffff80c02177981 */ /* 0x004ea2000c1e1900 */
[----:B------:R-:W-:-:S05]  /*0350*/  IMAD.WIDE R16, R19, 0x4, R6 ;  /* 0x0000000413107825 */ /* 0x000fca00078e0206 */
[----:B--2---:R2:W-:Y:S04]  /*0360*/  STG.E desc[UR12][R16.64], R23 ;  /* 0x0000001710007986 */ /* 0x0045e8000c10190c */
[----:B0-----:R-:W3:Y:S02]  /*0370*/  LDG.E R12, desc[UR12][R2.64+-0x4] ;  /* 0xfffffc0c020c7981 */ /* 0x001ee4000c1e1900 */
[----:B---3--:R-:W-:-:S04]  /*0380*/  SHF.R.S32.HI R12, RZ, R9, R12 ;  /* 0x00000009ff0c7219 */ /* 0x008fc8000001140c */
[----:B------:R-:W-:-:S05]  /*0390*/  LOP3.LUT R13, R12, UR6, RZ, 0xc0, !PT ;  /* 0x000000060c0d7c12 */ /* 0x000fca000f8ec0ff */
[----:B------:R-:W-:-:S05]  /*03a0*/  IMAD.WIDE R12, R13, 0x4, R4 ;  /* 0x000000040d0c7825 */ /* 0x000fca00078e0204 */
[----:B------:R-:W3:Y:S02]  /*03b0*/  LDG.E R11, desc[UR12][R12.64] ;  /* 0x0000000c0c0b7981 */ /* 0x000ee4000c1e1900 */
[----:B---3--:R-:W-:-:S05]  /*03c0*/  IADD3 R19, PT, PT, R11, 0x1, RZ ;  /* 0x000000010b137810 */ /* 0x008fca0007ffe0ff */
[----:B------:R0:W-:Y:S04]  /*03d0*/  STG.E desc[UR12][R12.64], R19 ;  /* 0x000000130c007986 */ /* 0x0001e8000c10190c */
[----:B-1----:R-:W3:Y:S01]  /*03e0*/  LDG.E R21, desc[UR12][R2.64+-0x4] ;  /* 0xfffffc0c02157981 */ /* 0x002ee2000c1e1900 */
[----:B------:R-:W-:-:S05]  /*03f0*/  IMAD.WIDE R14, R11, 0x4, R6 ;  /* 0x000000040b0e7825 */ /* 0x000fca00078e0206 */
[----:B---3--:R1:W-:Y:S04]  /*0400*/  STG.E desc[UR12][R14.64], R21 ;  /* 0x000000150e007986 */ /* 0x0083e8000c10190c */
[----:B--2---:R-:W2:Y:S02]  /*0410*/  LDG.E R16, desc[UR12][R2.64] ;  /* 0x0000000c02107981 */ /* 0x004ea4000c1e1900 */
        /* <DEDUP_REMOVED lines=14> */
[----:B---3--:R-:W-:-:S05]  /*0500*/  IADD3 R21, PT, PT, R11, 0x1, RZ ;  /* 0x000000010b157810 */ /* 0x008fca0007ffe0ff */
        /* <DEDUP_REMOVED lines=9> */
[----:B---3--:R-:W-:-:S05]  /*05a0*/  VIADD R19, R11, 0x1 ;  /* 0x000000010b137836 */ /* 0x008fca0000000000 */
        /* <DEDUP_REMOVED lines=8> */
[----:B------:R-:W2:Y:S01]  /*0630*/  LDG.E R9, desc[UR12][R4.64] ;  /* 0x0000000c04097981 */ /* 0x000ea2000c1e1900 */
[----:B------:R-:W-:-:S05]  /*0640*/  VIADD R8, R8, 0x8 ;  /* 0x0000000808087836 */ /* 0x000fca0000000000 */
[----:B------:R-:W-:Y:S02]  /*0650*/  ISETP.NE.AND P1, PT, R8, RZ, PT ;  /* 0x000000ff0800720c */ /* 0x000fe40003f25270 */
[----:B--2---:R-:W-:-:S05]  /*0660*/  IADD3 R11, PT, PT, R9, 0x1, RZ ;  /* 0x00000001090b7810 */ /* 0x004fca0007ffe0ff */
[----:B------:R1:W-:Y:S04]  /*0670*/  STG.E desc[UR12][R4.64], R11 ;  /* 0x0000000b04007986 */ /* 0x0003e8000c10190c */
[----:B0-----:R0:W2:Y:S01]  /*0680*/  LDG.E R13, desc[UR12][R2.64+0xc] ;  /* 0x00000c0c020d7981 */ /* 0x0010a2000c1e1900 */
[----:B------:R-:W-:Y:S01]  /*0690*/  IMAD.WIDE R6, R9, 0x4, R6 ;  /* 0x0000000409067825 */ /* 0x000fe200078e0206 */
[----:B0-----:R-:W-:-:S04]  /*06a0*/  IADD3 R2, P2, PT, R2, 0x20, RZ ;  /* 0x0000002002027810 */ /* 0x001fc80007f5e0ff */
[----:B------:R-:W-:Y:S01]  /*06b0*/  IADD3.X R3, PT, PT, RZ, R3, RZ, P2, !PT ;  /* 0x00000003ff037210 */ /* 0x000fe200017fe4ff */
[----:B--2---:R1:W-:Y:S01]  /*06c0*/  STG.E desc[UR12][R6.64], R13 ;  /* 0x0000000d06007986 */ /* 0x0043e2000c10190c */
[----:B------:R-:W-:Y:S07]  /*06d0*/  @P1 BRA `(.L_x_1) ;  /* 0xfffffff800a01947 */ /* 0x000fee000383ffff */
.L_x_0:
[----:B------:R-:W-:Y:S05]  /*06e0*/  @!P0 BRA `(.L_x_2) ;  /* 0x0000000400888947 */ /* 0x000fea0003800000 */
[----:B------:R-:W0:Y:S01]  /*06f0*/  LDCU UR4, c[0x0][0x388] ;  /* 0x00007100ff0477ac */ /* 0x000e220008000800 */
[----:B------:R-:W-:Y:S01]  /*0700*/  ISETP.GE.U32.AND P1, PT, R10, 0x4, PT ;  /* 0x000000040a00780c */ /* 0x000fe20003f26070 */
[----:B0-----:R-:W-:-:S04]  /*0710*/  ULOP3.LUT UR5, UR4, 0x3, URZ, 0xc0, !UPT ;  /* 0x0000000304057892 */ /* 0x001fc8000f8ec0ff */
[----:B------:R-:W-:-:S08]  /*0720*/  UISETP.NE.AND UP0, UPT, UR5, URZ, UPT ;  /* 0x000000ff0500728c */ /* 0x000fd0000bf05270 */
[----:B------:R-:W-:Y:S05]  /*0730*/  @!P1 BRA `(.L_x_3) ;  /* 0x0000000000b89947 */ /* 0x000fea0003800000 */
[----:B------:R-:W0:Y:S08]  /*0740*/  LDC.64 R2, c[0x0][0x380] ;  /* 0x0000e000ff027b82 */ /* 0x000e300000000a00 */
[----:B------:R-:W3:Y:S08]  /*0750*/  LDC R8, c[0x0][0x3ac] ;  /* 0x0000eb00ff087b82 */ /* 0x000ef00000000800 */
[----:B-1----:R-:W1:Y:S01]  /*0760*/  LDC.64 R4, c[0x0][0x3a0] ;  /* 0x0000e800ff047b82 */ /* 0x002e620000000a00 */
[----:B0-----:R-:W-:-:S05]  /*0770*/  IMAD.WIDE.U32 R2, R0, 0x4, R2 ;  /* 0x0000000400027825 */ /* 0x001fca00078e0002 */
[----:B--2---:R-:W3:Y:S02]  /*0780*/  LDG.E R7, desc[UR12][R2.64] ;  /* 0x0000000c02077981 */ /* 0x004ee4000c1e1900 */
[----:B---3--:R-:W-:-:S04]  /*0790*/  SHF.R.S32.HI R7, RZ, R8, R7 ;  /* 0x00000008ff077219 */ /* 0x008fc80000011407 */
[----:B------:R-:W-:-:S05]  /*07a0*/  LOP3.LUT R7, R7, UR6, RZ, 0xc0, !PT ;  /* 0x0000000607077c12 */ /* 0x000fca000f8ec0ff */
[----:B-1----:R-:W-:Y:S02]  /*07b0*/  IMAD.WIDE R12, R7, 0x4, R4 ;  /* 0x00000004070c7825 */ /* 0x002fe400078e0204 */
[----:B------:R-:W0:Y:S03]  /*07c0*/  LDC.64 R6, c[0x0][0x390] ;  /* 0x0000e400ff067b82 */ /* 0x000e260000000a00 */
[----:B------:R-:W2:Y:S02]  /*07d0*/  LDG.E R15, desc[UR12][R12.64] ;  /* 0x0000000c0c0f7981 */ /* 0x000ea4000c1e1900 */
[----:B--2---:R-:W-:-:S05]  /*07e0*/  VIADD R9, R15, 0x1 ;  /* 0x000000010f097836 */ /* 0x004fca0000000000 */
[----:B------:R1:W-:Y:S04]  /*07f0*/  STG.E desc[UR12][R12.64], R9 ;  /* 0x000000090c007986 */ /* 0x0003e8000c10190c */
[----:B------:R-:W2:Y:S01]  /*0800*/  LDG.E R11, desc[UR12][R2.64] ;  /* 0x0000000c020b7981 */ /* 0x000ea2000c1e1900 */
[----:B0-----:R-:W-:-:S05]  /*0810*/  IMAD.WIDE R14, R15, 0x4, R6 ;  /* 0x000000040f0e7825 */ /* 0x001fca00078e0206 */
[----:B--2---:R0:W-:Y:S04]  /*0820*/  STG.E desc[UR12][R14.64], R11 ;  /* 0x0000000b0e007986 */ /* 0x0041e8000c10190c */
[----:B------:R-:W2:Y:S02]  /*0830*/  LDG.E R17, desc[UR12][R2.64+0x4] ;  /* 0x0000040c02117981 */ /* 0x000ea4000c1e1900 */
[----:B--2---:R-:W-:-:S04]  /*0840*/  SHF.R.S32.HI R17, RZ, R8, R17 ;  /* 0x00000008ff117219 */ /* 0x004fc80000011411 */
[----:B------:R-:W-:-:S05]  /*0850*/  LOP3.LUT R17, R17, UR6, RZ, 0xc0, !PT ;  /* 0x0000000611117c12 */ /* 0x000fca000f8ec0ff */
[----:B------:R-:W-:-:S05]  /*0860*/  IMAD.WIDE R16, R17, 0x4, R4 ;  /* 0x0000000411107825 */ /* 0x000fca00078e0204 */
[----:B------:R-:W2:Y:S02]  /*0870*/  LDG.E R19, desc[UR12][R16.64] ;  /* 0x0000000c10137981 */ /* 0x000ea4000c1e1900 */
[----:B--2---:R-:W-:-:S05]  /*0880*/  IADD3 R21, PT, PT, R19, 0x1, RZ ;  /* 0x0000000113157810 */ /* 0x004fca0007ffe0ff */
[----:B------:R2:W-:Y:S04]  /*0890*/  STG.E desc[UR12][R16.64], R21 ;  /* 0x0000001510007986 */ /* 0x0005e8000c10190c */
[----:B-1----:R-:W3:Y:S01]  /*08a0*/  LDG.E R9, desc[UR12][R2.64+0x4] ;  /* 0x0000040c02097981 */ /* 0x002ee2000c1e1900 */
[----:B------:R-:W-:-:S05]  /*08b0*/  IMAD.WIDE R12, R19, 0x4, R6 ;  /* 0x00000004130c7825 */ /* 0x000fca00078e0206 */
[----:B---3--:R1:W-:Y:S04]  /*08c0*/  STG.E desc[UR12][R12.64], R9 ;  /* 0x000000090c007986 */ /* 0x0083e8000c10190c */
[----:B0-----:R-:W3:Y:S02]  /*08d0*/  LDG.E R11, desc[UR12][R2.64+0x8] ;  /* 0x0000080c020b7981 */ /* 0x001ee4000c1e1900 */
        /* <DEDUP_REMOVED lines=9> */
[----:B-1----:R-:W2:Y:S02]  /*0970*/  LDG.E R9, desc[UR12][R2.64+0xc] ;  /* 0x00000c0c02097981 */ /* 0x002ea4000c1e1900 */
[----:B--2---:R-:W-:-:S04]  /*0980*/  SHF.R.S32.HI R9, RZ, R8, R9 ;  /* 0x00000008ff097219 */ /* 0x004fc80000011409 */
[----:B------:R-:W-:-:S05]  /*0990*/  LOP3.LUT R9, R9, UR6, RZ, 0xc0, !PT ;  /* 0x0000000609097c12 */ /* 0x000fca000f8ec0ff */
[----:B------:R-:W-:-:S05]  /*09a0*/  IMAD.WIDE R4, R9, 0x4, R4 ;  /* 0x0000000409047825 */ /* 0x000fca00078e0204 */
[----:B------:R-:W2:Y:S02]  /*09b0*/  LDG.E R9, desc[UR12][R4.64] ;  /* 0x0000000c04097981 */ /* 0x000ea4000c1e1900 */
[----:B--2---:R-:W-:-:S05]  /*09c0*/  IADD3 R11, PT, PT, R9, 0x1, RZ ;  /* 0x00000001090b7810 */ /* 0x004fca0007ffe0ff */
[----:B------:R0:W-:Y:S04]  /*09d0*/  STG.E desc[UR12][R4.64], R11 ;  /* 0x0000000b04007986 */ /* 0x0001e8000c10190c */
[----:B------:R-:W2:Y:S01]  /*09e0*/  LDG.E R13, desc[UR12][R2.64+0xc] ;  /* 0x00000c0c020d7981 */ /* 0x000ea2000c1e1900 */
[----:B------:R-:W-:-:S04]  /*09f0*/  IMAD.WIDE R6, R9, 0x4, R6 ;  /* 0x0000000409067825 */ /* 0x000fc800078e0206 */
[----:B------:R-:W-:Y:S01]  /*0a00*/  VIADD R0, R0, 0x4 ;  /* 0x0000000400007836 */ /* 0x000fe20000000000 */
[----:B--2---:R0:W-:Y:S06]  /*0a10*/  STG.E desc[UR12][R6.64], R13 ;  /* 0x0000000d06007986 */ /* 0x0041ec000c10190c */
.L_x_3:
[----:B------:R-:W-:Y:S05]  /*0a20*/  BRA.U !UP0, `(.L_x_2) ;  /* 0x0000000108b87547 */ /* 0x000fea000b800000 */
[----:B------:R-:W-:Y:S02]  /*0a30*/  UISETP.NE.AND UP0, UPT, UR5, 0x1, UPT ;  /* 0x000000010500788c */ /* 0x000fe4000bf05270 */
[----:B------:R-:W-:-:S04]  /*0a40*/  ULOP3.LUT UR4, UR4, 0x1, URZ, 0xc0, !UPT ;  /* 0x0000000104047892 */ /* 0x000fc8000f8ec0ff */
[----:B------:R-:W-:-:S03]  /*0a50*/  UISETP.NE.U32.AND UP1, UPT, UR4, 0x1, UPT ;  /* 0x000000010400788c */ /* 0x000fc6000bf25070 */
[----:B------:R-:W-:Y:S08]  /*0a60*/  BRA.U !UP0, `(.L_x_4) ;  /* 0x0000000108687547 */ /* 0x000ff0000b800000 */
[----:B------:R-:W3:Y:S08]  /*0a70*/  LDC.64 R2, c[0x0][0x380] ;  /* 0x0000e000ff027b82 */ /* 0x000ef00000000a00 */
[----:B0-----:R-:W0:Y:S08]  /*0a80*/  LDC R17, c[0x0][0x3ac] ;  /* 0x0000eb00ff117b82 */ /* 0x001e300000000800 */
[----:B-1----:R-:W1:Y:S01]  /*0a90*/  LDC.64 R4, c[0x0][0x3a0] ;  /* 0x0000e800ff047b82 */ /* 0x002e620000000a00 */
[----:B---3--:R-:W-:-:S05]  /*0aa0*/  IMAD.WIDE.U32 R2, R0, 0x4, R2 ;  /* 0x0000000400027825 */ /* 0x008fca00078e0002 */
[----:B--2---:R-:W0:Y:S02]  /*0ab0*/  LDG.E R6, desc[UR12][R2.64] ;  /* 0x0000000c02067981 */ /* 0x004e24000c1e1900 */
[----:B0-----:R-:W-:-:S04]  /*0ac0*/  SHF.R.S32.HI R6, RZ, R17, R6 ;  /* 0x00000011ff067219 */ /* 0x001fc80000011406 */
[----:B------:R-:W-:Y:S02]  /*0ad0*/  LOP3.LUT R9, R6, UR6, RZ, 0xc0, !PT ;  /* 0x0000000606097c12 */ /* 0x000fe4000f8ec0ff */
[----:B------:R-:W0:Y:S03]  /*0ae0*/  LDC.64 R6, c[0x0][0x390] ;  /* 0x0000e400ff067b82 */ /* 0x000e260000000a00 */
[----:B-1----:R-:W-:-:S05]  /*0af0*/  IMAD.WIDE R8, R9, 0x4, R4 ;  /* 0x0000000409087825 */ /* 0x002fca00078e0204 */
[----:B------:R-:W2:Y:S02]  /*0b00*/  LDG.E R13, desc[UR12][R8.64] ;  /* 0x0000000c080d7981 */ /* 0x000ea4000c1e1900 */
[----:B--2---:R-:W-:-:S05]  /*0b10*/  IADD3 R11, PT, PT, R13, 0x1, RZ ;  /* 0x000000010d0b7810 */ /* 0x004fca0007ffe0ff */
        /* <DEDUP_REMOVED lines=11> */
[----:B-1----:R-:W2:Y:S01]  /*0bd0*/  LDG.E R9, desc[UR12][R2.64+0x4] ;  /* 0x0000040c02097981 */ /* 0x002ea2000c1e1900 */
[----:B------:R-:W-:Y:S01]  /*0be0*/  IMAD.WIDE R6, R17, 0x4, R6 ;  /* 0x0000000411067825 */ /* 0x000fe200078e0206 */
[----:B------:R-:W-:-:S04]  /*0bf0*/  IADD3 R0, PT, PT, R0, 0x2, RZ ;  /* 0x0000000200007810 */ /* 0x000fc80007ffe0ff */
[----:B--2---:R3:W-:Y:S03]  /*0c00*/  STG.E desc[UR12][R6.64], R9 ;  /* 0x0000000906007986 */ /* 0x0047e6000c10190c */
.L_x_4:
[----:B------:R-:W-:Y:S05]  /*0c10*/  BRA.U UP1, `(.L_x_2) ;  /* 0x00000001013c7547 */ /* 0x000fea000b800000 */
[----:B------:R-:W4:Y:S08]  /*0c20*/  LDC.64 R2, c[0x0][0x380] ;  /* 0x0000e000ff027b82 */ /* 0x000f300000000a00 */
[----:B01-3--:R-:W0:Y:S08]  /*0c30*/  LDC R7, c[0x0][0x3ac] ;  /* 0x0000eb00ff077b82 */ /* 0x00be300000000800 */
[----:B------:R-:W1:Y:S01]  /*0c40*/  LDC.64 R4, c[0x0][0x3a0] ;  /* 0x0000e800ff047b82 */ /* 0x000e620000000a00 */
[----:B----4-:R-:W-:-:S05]  /*0c50*/  IMAD.WIDE.U32 R2, R0, 0x4, R2 ;  /* 0x0000000400027825 */ /* 0x010fca00078e0002 */
[----:B--2---:R-:W0:Y:S02]  /*0c60*/  LDG.E R0, desc[UR12][R2.64] ;  /* 0x0000000c02007981 */ /* 0x004e24000c1e1900 */
[----:B0-----:R-:W-:-:S04]  /*0c70*/  SHF.R.S32.HI R0, RZ, R7, R0 ;  /* 0x00000007ff007219 */ /* 0x001fc80000011400 */
        /* <DEDUP_REMOVED lines=8> */
[----:B--2---:R4:W-:Y:S02]  /*0d00*/  STG.E desc[UR12][R6.64], R13 ;  /* 0x0000000d06007986 */ /* 0x0049e4000c10190c */
.L_x_2:
[----:B------:R-:W5:Y:S01]  /*0d10*/  LDCU UR8, c[0x0][0x388] ;  /* 0x00007100ff0877ac */ /* 0x000f620008000800 */
[----:B------:R-:W-:Y:S01]  /*0d20*/  HFMA2 R0, -RZ, RZ, 0, 0 ;  /* 0x00000000ff007431 */ /* 0x000fe200000001ff */
[----:B-----5:R-:W-:Y:S02]  /*0d30*/  UISETP.GE.U32.AND UP0, UPT, UR8, 0x10, UPT ;  /* 0x000000100800788c */ /* 0x020fe4000bf06070 */
[----:B------:R-:W-:-:S06]  /*0d40*/  ULOP3.LUT UR9, UR8, 0xf, URZ, 0xc0, !UPT ;  /* 0x0000000f08097892 */ /* 0x000fcc000f8ec0ff */
[----:B------:R-:W-:Y:S01]  /*0d50*/  ISETP.NE.AND P1, PT, RZ, UR9, PT ;  /* 0x00000009ff007c0c */ /* 0x000fe2000bf25270 */
[----:B------:R-:W-:-:S12]  /*0d60*/  BRA.U !UP0, `(.L_x_5) ;  /* 0x0000000108e07547 */ /* 0x000fd8000b800000 */
[----:B------:R-:W5:Y:S01]  /*0d70*/  LDCU.64 UR6, c[0x0][0x390] ;  /* 0x00007200ff0677ac */ /* 0x000f620008000a00 */
[----:B------:R-:W0:Y:S01]  /*0d80*/  LDCU.64 UR4, c[0x0][0x380] ;  /* 0x00007000ff0477ac */ /* 0x000e220008000a00 */
[----:B------:R-:W-:-:S04]  /*0d90*/  ULOP3.LUT UR10, UR8, 0x7ffffff0, URZ, 0xc0, !UPT ;  /* 0x7ffffff0080a7892 */ /* 0x000fc8000f8ec0ff */
[----:B------:R-:W-:Y:S02]  /*0da0*/  UIADD3 UR11, UPT, UPT, -UR10, URZ, URZ ;  /* 0x000000ff0a0b7290 */ /* 0x000fe4000fffe1ff */
[----:B------:R-:W-:Y:S01]  /*0db0*/  IMAD.U32 R0, RZ, RZ, UR10 ;  /* 0x0000000aff007e24 */ /* 0x000fe2000f8e00ff */
[----:B-----5:R-:W-:Y:S02]  /*0dc0*/  UIADD3 UR6, UP0, UPT, UR6, 0x20, URZ ;  /* 0x0000002006067890 */ /* 0x020fe4000ff1e0ff */
[----:B0-----:R-:W-:Y:S02]  /*0dd0*/  UIADD3 UR4, UP1, UPT, UR4, 0x20, URZ ;  /* 0x0000002004047890 */ /* 0x001fe4000ff3e0ff */
[----:B------:R-:W-:Y:S02]  /*0de0*/  UIADD3.X UR7, UPT, UPT, URZ, UR7, URZ, UP0, !UPT ;  /* 0x00000007ff077290 */ /* 0x000fe400087fe4ff */
[----:B------:R-:W-:Y:S01]  /*0df0*/  MOV R8, UR6 ;  /* 0x0000000600087c02 */ /* 0x000fe20008000f00 */
[----:B------:R-:W-:Y:S01]  /*0e00*/  UIADD3.X UR5, UPT, UPT, URZ, UR5, URZ, UP1, !UPT ;  /* 0x00000005ff057290 */ /* 0x000fe20008ffe4ff */
[----:B-1-34-:R-:W-:-:S02]  /*0e10*/  IMAD.U32 R6, RZ, RZ, UR4 ;  /* 0x00000004ff067e24 */ /* 0x01afc4000f8e00ff */
[----:B------:R-:W-:-:S03]  /*0e20*/  MOV R7, UR7 ;  /* 0x0000000700077c02 */ /* 0x000fc60008000f00 */
[----:B------:R-:W-:-:S07]  /*0e30*/  IMAD.U32 R15, RZ, RZ, UR5 ;  /* 0x00000005ff0f7e24 */ /* 0x000fce000f8e00ff */
.L_x_6:
[----:B------:R-:W-:Y:S01]  /*0e40*/  MOV R4, R8 ;  /* 0x0000000800047202 */ /* 0x000fe20000000f00 */
[----:B------:R-:W-:-:S05]  /*0e50*/  IMAD.MOV.U32 R5, RZ, RZ, R7 ;  /* 0x000000ffff057224 */ /* 0x000fca00078e0007 */
[----:B--2---:R-:W2:Y:S01]  /*0e60*/  LDG.E R7, desc[UR12][R4.64+-0x20] ;  /* 0xffffe00c04077981 */ /* 0x004ea2000c1e1900 */
[----:B-1----:R-:W-:Y:S01]  /*0e70*/  MOV R2, R6 ;  /* 0x0000000600027202 */ /* 0x002fe20000000f00 */
[----:B------:R-:W-:-:S05]  /*0e80*/  IMAD.MOV.U32 R3, RZ, RZ, R15 ;  /* 0x000000ffff037224 */ /* 0x000fca00078e000f */
[----:B--2---:R0:W-:Y:S04]  /*0e90*/  STG.E desc[UR12][R2.64+-0x20], R7 ;  /* 0xffffe00702007986 */ /* 0x0041e8000c10190c */
[----:B------:R-:W2:Y:S04]  /*0ea0*/  LDG.E R9, desc[UR12][R4.64+-0x1c] ;  /* 0xffffe40c04097981 */ /* 0x000ea8000c1e1900 */
[----:B--2---:R1:W-:Y:S04]  /*0eb0*/  STG.E desc[UR12][R2.64+-0x1c], R9 ;  /* 0xffffe40902007986 */ /* 0x0043e8000c10190c */
[----:B------:R-:W2:Y:S04]  /*0ec0*/  LDG.E R11, desc[UR12][R4.64+-0x18] ;  /* 0xffffe80c040b7981 */ /* 0x000ea8000c1e1900 */
[----:B--2---:R2:W-:Y:S04]  /*0ed0*/  STG.E desc[UR12][R2.64+-0x18], R11 ;  /* 0xffffe80b02007986 */ /* 0x0045e8000c10190c */
[----:B------:R-:W3:Y:S04]  /*0ee0*/  LDG.E R13, desc[UR12][R4.64+-0x14] ;  /* 0xffffec0c040d7981 */ /* 0x000ee8000c1e1900 */
[----:B---3--:R3:W-:Y:S04]  /*0ef0*/  STG.E desc[UR12][R2.64+-0x14], R13 ;  /* 0xffffec0d02007986 */ /* 0x0087e8000c10190c */
[----:B------:R-:W4:Y:S04]  /*0f00*/  LDG.E R15, desc[UR12][R4.64+-0x10] ;  /* 0xfffff00c040f7981 */ /* 0x000f28000c1e1900 */
[----:B----4-:R4:W-:Y:S04]  /*0f10*/  STG.E desc[UR12][R2.64+-0x10], R15 ;  /* 0xfffff00f02007986 */ /* 0x0109e8000c10190c */
[----:B------:R-:W5:Y:S04]  /*0f20*/  LDG.E R17, desc[UR12][R4.64+-0xc] ;  /* 0xfffff40c04117981 */ /* 0x000f68000c1e1900 */
[----:B-----5:R5:W-:Y:S04]  /*0f30*/  STG.E desc[UR12][R2.64+-0xc], R17 ;  /* 0xfffff41102007986 */ /* 0x020be8000c10190c */
[----:B0-----:R-:W2:Y:S04]  /*0f40*/  LDG.E R7, desc[UR12][R4.64+-0x8] ;  /* 0xfffff80c04077981 */ /* 0x001ea8000c1e1900 */
[----:B--2---:R0:W-:Y:S04]  /*0f50*/  STG.E desc[UR12][R2.64+-0x8], R7 ;  /* 0xfffff80702007986 */ /* 0x0041e8000c10190c */
[----:B-1----:R-:W2:Y:S04]  /*0f60*/  LDG.E R9, desc[UR12][R4.64+-0x4] ;  /* 0xfffffc0c04097981 */ /* 0x002ea8000c1e1900 */
[----:B--2---:R1:W-:Y:S04]  /*0f70*/  STG.E desc[UR12][R2.64+-0x4], R9 ;  /* 0xfffffc0902007986 */ /* 0x0043e8000c10190c */
[----:B------:R-:W2:Y:S04]  /*0f80*/  LDG.E R11, desc[UR12][R4.64] ;  /* 0x0000000c040b7981 */ /* 0x000ea8000c1e1900 */
[----:B--2---:R2:W-:Y:S04]  /*0f90*/  STG.E desc[UR12][R2.64], R11 ;  /* 0x0000000b02007986 */ /* 0x0045e8000c10190c */
[----:B---3--:R-:W3:Y:S04]  /*0fa0*/  LDG.E R13, desc[UR12][R4.64+0x4] ;  /* 0x0000040c040d7981 */ /* 0x008ee8000c1e1900 */
[----:B---3--:R3:W-:Y:S04]  /*0fb0*/  STG.E desc[UR12][R2.64+0x4], R13 ;  /* 0x0000040d02007986 */ /* 0x0087e8000c10190c */
[----:B----4-:R-:W4:Y:S04]  /*0fc0*/  LDG.E R15, desc[UR12][R4.64+0x8] ;  /* 0x0000080c040f7981 */ /* 0x010f28000c1e1900 */
[----:B----4-:R4:W-:Y:S04]  /*0fd0*/  STG.E desc[UR12][R2.64+0x8], R15 ;  /* 0x0000080f02007986 */ /* 0x0109e8000c10190c */
[----:B-----5:R-:W5:Y:S04]  /*0fe0*/  LDG.E R17, desc[UR12][R4.64+0xc] ;  /* 0x00000c0c04117981 */ /* 0x020f68000c1e1900 */
[----:B-----5:R-:W-:Y:S04]  /*0ff0*/  STG.E desc[UR12][R2.64+0xc], R17 ;  /* 0x00000c1102007986 */ /* 0x020fe8000c10190c */
[----:B0-----:R-:W5:Y:S04]  /*1000*/  LDG.E R7, desc[UR12][R4.64+0x10] ;  /* 0x0000100c04077981 */ /* 0x001f68000c1e1900 */
[----:B-----5:R0:W-:Y:S04]  /*1010*/  STG.E desc[UR12][R2.64+0x10], R7 ;  /* 0x0000100702007986 */ /* 0x0201e8000c10190c */
[----:B-1----:R-:W5:Y:S04]  /*1020*/  LDG.E R9, desc[UR12][R4.64+0x14] ;  /* 0x0000140c04097981 */ /* 0x002f68000c1e1900 */
[----:B-----5:R1:W-:Y:S04]  /*1030*/  STG.E desc[UR12][R2.64+0x14], R9 ;  /* 0x0000140902007986 */ /* 0x0203e8000c10190c */
[----:B--2---:R-:W2:Y:S04]  /*1040*/  LDG.E R11, desc[UR12][R4.64+0x18] ;  /* 0x0000180c040b7981 */ /* 0x004ea8000c1e1900 */
[----:B--2---:R1:W-:Y:S04]  /*1050*/  STG.E desc[UR12][R2.64+0x18], R11 ;  /* 0x0000180b02007986 */ /* 0x0043e8000c10190c */
[----:B---3--:R-:W2:Y:S01]  /*1060*/  LDG.E R13, desc[UR12][R4.64+0x1c] ;  /* 0x00001c0c040d7981 */ /* 0x008ea2000c1e1900 */
[----:B------:R-:W-:Y:S01]  /*1070*/  UIADD3 UR11, UPT, UPT, UR11, 0x10, URZ ;  /* 0x000000100b0b7890 */ /* 0x000fe2000fffe0ff */
[----:B------:R-:W-:-:S02]  /*1080*/  IADD3 R6, P3, PT, R2, 0x40, RZ ;  /* 0x0000004002067810 */ /* 0x000fc40007f7e0ff */
[----:B------:R-:W-:Y:S01]  /*1090*/  IADD3 R8, P2, PT, R4, 0x40, RZ ;  /* 0x0000004004087810 */ /* 0x000fe20007f5e0ff */
[----:B------:R-:W-:Y:S02]  /*10a0*/  UISETP.NE.AND UP0, UPT, UR11, URZ, UPT ;  /* 0x000000ff0b00728c */ /* 0x000fe4000bf05270 */
[----:B----4-:R-:W-:Y:S01]  /*10b0*/  IMAD.X R15, RZ, RZ, R3, P3 ;  /* 0x000000ffff0f7224 */ /* 0x010fe200018e0603 */
[----:B0-----:R-:W-:Y:S01]  /*10c0*/  IADD3.X R7, PT, PT, RZ, R5, RZ, P2, !PT ;  /* 0x00000005ff077210 */ /* 0x001fe200017fe4ff */
[----:B--2---:R1:W-:Y:S05]  /*10d0*/  STG.E desc[UR12][R2.64+0x1c], R13 ;  /* 0x00001c0d02007986 */ /* 0x0043ea000c10190c */
[----:B------:R-:W-:Y:S05]  /*10e0*/  BRA.U UP0, `(.L_x_6) ;  /* 0xfffffffd00547547 */ /* 0x000fea000b83ffff */
.L_x_5:
[----:B--2---:R-:W-:Y:S05]  /*10f0*/  @!P1 EXIT ;  /* 0x000000000000994d */ /* 0x004fea0003800000 */
[----:B------:R-:W-:-:S09]  /*1100*/  UISETP.GE.U32.AND UP0, UPT, UR9, 0x8, UPT ;  /* 0x000000080900788c */ /* 0x000fd2000bf06070 */
[----:B------:R-:W-:Y:S05]  /*1110*/  BRA.U !UP0, `(.L_x_7) ;  /* 0x0000000108547547 */ /* 0x000fea000b800000 */
[----:B-1----:R-:W1:Y:S08]  /*1120*/  LDC.64 R2, c[0x0][0x390] ;  /* 0x0000e400ff027b82 */ /* 0x002e700000000a00 */
[----:B0--34-:R-:W0:Y:S01]  /*1130*/  LDC.64 R4, c[0x0][0x380] ;  /* 0x0000e000ff047b82 */ /* 0x019e220000000a00 */
[----:B-1----:R-:W-:-:S05]  /*1140*/  IMAD.WIDE.U32 R2, R0, 0x4, R2 ;  /* 0x0000000400027825 */ /* 0x002fca00078e0002 */
[----:B------:R-:W2:Y:S01]  /*1150*/  LDG.E R7, desc[UR12][R2.64] ;  /* 0x0000000c02077981 */ /* 0x000ea2000c1e1900 */
[----:B0-----:R-:W-:-:S05]  /*1160*/  IMAD.WIDE.U32 R4, R0, 0x4, R4 ;  /* 0x0000000400047825 */ /* 0x001fca00078e0004 */
[----:B--2---:R0:W-:Y:S04]  /*1170*/  STG.E desc[UR12][R4.64], R7 ;  /* 0x0000000704007986 */ /* 0x0041e8000c10190c */
[----:B------:R-:W2:Y:S04]  /*1180*/  LDG.E R9, desc[UR12][R2.64+0x4] ;  /* 0x0000040c02097981 */ /* 0x000ea8000c1e1900 */
[----:B--2---:R1:W-:Y:S04]  /*1190*/  STG.E desc[UR12][R4.64+0x4], R9 ;  /* 0x0000040904007986 */ /* 0x0043e8000c10190c */
[----:B------:R-:W2:Y:S04]  /*11a0*/  LDG.E R11, desc[UR12][R2.64+0x8] ;  /* 0x0000080c020b7981 */ /* 0x000ea8000c1e1900 */
[----:B--2---:R2:W-:Y:S04]  /*11b0*/  STG.E desc[UR12][R4.64+0x8], R11 ;  /* 0x0000080b04007986 */ /* 0x0045e8000c10190c */
[----:B------:R-:W3:Y:S04]  /*11c0*/  LDG.E R13, desc[UR12][R2.64+0xc] ;  /* 0x00000c0c020d7981 */ /* 0x000ee8000c1e1900 */
[----:B---3--:R2:W-:Y:S04]  /*11d0*/  STG.E desc[UR12][R4.64+0xc], R13 ;  /* 0x00000c0d04007986 */ /* 0x0085e8000c10190c */
[----:B------:R-:W3:Y:S04]  /*11e0*/  LDG.E R15, desc[UR12][R2.64+0x10] ;  /* 0x0000100c020f7981 */ /* 0x000ee8000c1e1900 */
[----:B---3--:R2:W-:Y:S04]  /*11f0*/  STG.E desc[UR12][R4.64+0x10], R15 ;  /* 0x0000100f04007986 */ /* 0x0085e8000c10190c */
[----:B------:R-:W3:Y:S04]  /*1200*/  LDG.E R17, desc[UR12][R2.64+0x14] ;  /* 0x0000140c02117981 */ /* 0x000ee8000c1e1900 */
[----:B---3--:R2:W-:Y:S04]  /*1210*/  STG.E desc[UR12][R4.64+0x14], R17 ;  /* 0x0000141104007986 */ /* 0x0085e8000c10190c */
[----:B0-----:R-:W3:Y:S04]  /*1220*/  LDG.E R7, desc[UR12][R2.64+0x18] ;  /* 0x0000180c02077981 */ /* 0x001ee8000c1e1900 */
[----:B---3--:R2:W-:Y:S04]  /*1230*/  STG.E desc[UR12][R4.64+0x18], R7 ;  /* 0x0000180704007986 */ /* 0x0085e8000c10190c */
[----:B-1----:R-:W3:Y:S01]  /*1240*/  LDG.E R9, desc[UR12][R2.64+0x1c] ;  /* 0x00001c0c02097981 */ /* 0x002ee2000c1e1900 */
[----:B------:R-:W-:-:S03]  /*1250*/  IADD3 R0, PT, PT, R0, 0x8, RZ ;  /* 0x0000000800007810 */ /* 0x000fc60007ffe0ff */
[----:B---3--:R2:W-:Y:S04]  /*1260*/  STG.E desc[UR12][R4.64+0x1c], R9 ;  /* 0x00001c0904007986 */ /* 0x0085e8000c10190c */
.L_x_7:
[----:B------:R-:W-:Y:S05]  /*1270*/  @!P0 EXIT ;  /* 0x000000000000894d */ /* 0x000fea0003800000 */
[----:B------:R-:W-:Y:S01]  /*1280*/  ISETP.GE.U32.AND P0, PT, R10, 0x4, PT ;  /* 0x000000040a00780c */ /* 0x000fe20003f06070 */
[----:B------:R-:W-:-:S06]  /*1290*/  ULOP3.LUT UR4, UR8, 0x3, URZ, 0xc0, !UPT ;  /* 0x0000000308047892 */ /* 0x000fcc000f8ec0ff */
[----:B------:R-:W-:-:S06]  /*12a0*/  ISETP.NE.AND P1, PT, RZ, UR4, PT ;  /* 0x00000004ff007c0c */ /* 0x000fcc000bf25270 */
[----:B------:R-:W-:Y:S07]  /*12b0*/  @!P0 BRA `(.L_x_8) ;  /* 0x0000000000348947 */ /* 0x000fee0003800000 */
[----:B-1----:R-:W1:Y:S08]  /*12c0*/  LDC.64 R2, c[0x0][0x390] ;  /* 0x0000e400ff027b82 */ /* 0x002e700000000a00 */
[----:B0-234-:R-:W0:Y:S01]  /*12d0*/  LDC.64 R4, c[0x0][0x380] ;  /* 0x0000e000ff047b82 */ /* 0x01de220000000a00 */
        /* <DEDUP_REMOVED lines=8> */
[----:B------:R-:W2:Y:S01]  /*1360*/  LDG.E R13, desc[UR12][R2.64+0xc] ;  /* 0x00000c0c020d7981 */ /* 0x000ea2000c1e1900 */
[----:B------:R-:W-:-:S03]  /*1370*/  VIADD R0, R0, 0x4 ;  /* 0x0000000400007836 */ /* 0x000fc60000000000 */
[----:B--2---:R0:W-:Y:S04]  /*1380*/  STG.E desc[UR12][R4.64+0xc], R13 ;  /* 0x00000c0d04007986 */ /* 0x0041e8000c10190c */
.L_x_8:
[----:B------:R-:W-:Y:S05]  /*1390*/  @!P1 EXIT ;  /* 0x000000000000994d */ /* 0x000fea0003800000 */
[----:B-1----:R-:W1:Y:S01]  /*13a0*/  LDC.64 R2, c[0x0][0x380] ;  /* 0x0000e000ff027b82 */ /* 0x002e620000000a00 */
[----:B------:R-:W-:-:S07]  /*13b0*/  UIADD3 UR4, UPT, UPT, -UR4, URZ, URZ ;  /* 0x000000ff04047290 */ /* 0x000fce000fffe1ff */
[----:B0-234-:R-:W0:Y:S01]  /*13c0*/  LDC.64 R4, c[0x0][0x390] ;  /* 0x0000e400ff047b82 */ /* 0x01de220000000a00 */
[----:B-1----:R-:W-:-:S04]  /*13d0*/  IMAD.WIDE.U32 R2, R0, 0x4, R2 ;  /* 0x0000000400027825 */ /* 0x002fc800078e0002 */
[----:B------:R-:W-:Y:S02]  /*13e0*/  IMAD.MOV.U32 R9, RZ, RZ, R3 ;  /* 0x000000ffff097224 */ /* 0x000fe400078e0003 */
[----:B0-----:R-:W-:Y:S01]  /*13f0*/  IMAD.WIDE.U32 R4, R0, 0x4, R4 ;  /* 0x0000000400047825 */ /* 0x001fe200078e0004 */
[----:B------:R-:W-:-:S04]  /*1400*/  MOV R0, R2 ;  /* 0x0000000200007202 */ /* 0x000fc80000000f00 */
[----:B------:R-:W-:-:S07]  /*1410*/  MOV R7, R5 ;  /* 0x0000000500077202 */ /* 0x000fce0000000f00 */
.L_x_9:
[----:B0-----:R-:W-:Y:S01]  /*1420*/  IMAD.MOV.U32 R2, RZ, RZ, R4 ;  /* 0x000000ffff027224 */ /* 0x001fe200078e0004 */
[----:B------:R-:W-:-:S05]  /*1430*/  MOV R3, R7 ;  /* 0x0000000700037202 */ /* 0x000fca0000000f00 */
[----:B------:R0:W2:Y:S01]  /*1440*/  LDG.E R5, desc[UR12][R2.64] ;  /* 0x0000000c02057981 */ /* 0x0000a2000c1e1900 */
[----:B------:R-:W-:Y:S01]  /*1450*/  UIADD3 UR4, UPT, UPT, UR4, 0x1, URZ ;  /* 0x0000000104047890 */ /* 0x000fe2000fffe0ff */
[----:B------:R-:W-:-:S03]  /*1460*/  IADD3 R4, P1, PT, R4, 0x4, RZ ;  /* 0x0000000404047810 */ /* 0x000fc60007f3e0ff */
[----:B------:R-:W-:Y:S01]  /*1470*/  UISETP.NE.AND UP0, UPT, UR4, URZ, UPT ;  /* 0x000000ff0400728c */ /* 0x000fe2000bf05270 */
[----:B------:R-:W-:Y:S01]  /*1480*/  IADD3.X R7, PT, PT, RZ, R7, RZ, P1, !PT ;  /* 0x00000007ff077210 */ /* 0x000fe20000ffe4ff */
[----:B0-----:R-:W-:Y:S01]  /*1490*/  IMAD.MOV.U32 R2, RZ, RZ, R0 ;  /* 0x000000ffff027224 */ /* 0x001fe200078e0000 */
[----:B------:R-:W-:Y:S02]  /*14a0*/  MOV R3, R9 ;  /* 0x0000000900037202 */ /* 0x000fe40000000f00 */
[----:B------:R-:W-:-:S05]  /*14b0*/  IADD3 R0, P0, PT, R0, 0x4, RZ ;  /* 0x0000000400007810 */ /* 0x000fca0007f1e0ff */
[----:B------:R-:W-:Y:S01]  /*14c0*/  IMAD.X R9, RZ, RZ, R9, P0 ;  /* 0x000000ffff097224 */ /* 0x000fe200000e0609 */
[----:B--2---:R0:W-:Y:S01]  /*14d0*/  STG.E desc[UR12][R2.64], R5 ;  /* 0x0000000502007986 */ /* 0x0041e2000c10190c */
[----:B------:R-:W-:Y:S06]  /*14e0*/  BRA.U UP0, `(.L_x_9) ;  /* 0xfffffffd00cc7547 */ /* 0x000fec000b83ffff */
[----:B------:R-:W-:Y:S05]  /*14f0*/  EXIT ;  /* 0x000000000000794d */ /* 0x000fea0003800000 */
.L_x_10:
[----:B------:R-:W-:-:S00]  /*1500*/  BRA `(.L_x_10) ;  /* 0xfffffffc00fc7947 */ /* 0x000fc0000383ffff */
[----:B------:R-:W-:-:S00]  /*1510*/  NOP ;  /* 0x0000000000007918 */ /* 0x000fc00000000000 */
        /* <DEDUP_REMOVED lines=14> */
.L_x_45:


//--------------------- .text._Z13d_lazyReorderPiiS_iS_iii --------------------------
	.section	.text._Z13d_lazyReorderPiiS_iS_iii,"ax",@progbits
	.align	128
        .global         _Z13d_lazyReorderPiiS_iS_iii
        .type           _Z13d_lazyReorderPiiS_iS_iii,@function
        .size           _Z13d_lazyReorderPiiS_iS_iii,(.L_x_44 - _Z13d_lazyReorderPiiS_iS_iii)
        .other          _Z13d_lazyReorderPiiS_iS_iii,@"STO_CUDA_ENTRY STV_DEFAULT"
_Z13d_lazyReorderPiiS_iS_iii:
.text._Z13d_lazyReorderPiiS_iS_iii:
[----:B------:R-:W-:Y:S01]  /*0000*/  LDC R1, c[0x0][0x37c] ;  /* 0x0000df00ff017b82 */ /* 0x000fe20000000800 */
[----:B------:R-:W0:Y:S01]  /*0010*/  LDCU UR4, c[0x0][0x3b0] ;  /* 0x00007600ff0477ac */ /* 0x000e220008000800 */
[----:B------:R-:W1:Y:S01]  /*0020*/  LDCU.64 UR8, c[0x0][0x358] ;  /* 0x00006b00ff0877ac */ /* 0x000e620008000a00 */
[----:B0-----:R-:W-:Y:S01]  /*0030*/  I2FP.F32.S32 R3, UR4 ;  /* 0x0000000400037c45 */ /* 0x001fe20008201400 */
[----:B------:R-:W0:Y:S03]  /*0040*/  LDCU UR4, c[0x0][0x388] ;  /* 0x00007100ff0477ac */ /* 0x000e260008000800 */
[----:B------:R-:W2:Y:S01]  /*0050*/  MUFU.RCP R2, R3 ;  /* 0x0000000300027308 */ /* 0x000ea20000001000 */
[----:B0-----:R-:W-:Y:S01]  /*0060*/  I2FP.F32.S32 R0, UR4 ;  /* 0x0000000400007c45 */ /* 0x001fe20008201400 */
[----:B--2---:R-:W-:-:S06]  /*0070*/  FFMA R5, -R3, R2, 1 ;  /* 0x3f80000003057423 */ /* 0x004fcc0000000102 */
[----:B------:R-:W0:Y:S01]  /*0080*/  FCHK P0, R0, R3 ;  /* 0x0000000300007302 */ /* 0x000e220000000000 */
[----:B------:R-:W-:-:S04]  /*0090*/  FFMA R5, R2, R5, R2 ;  /* 0x0000000502057223 */ /* 0x000fc80000000002 */
[----:B------:R-:W-:-:S04]  /*00a0*/  FFMA R2, R0, R5, RZ ;  /* 0x0000000500027223 */ /* 0x000fc800000000ff */
[----:B------:R-:W-:-:S04]  /*00b0*/  FFMA R4, -R3, R2, R0 ;  /* 0x0000000203047223 */ /* 0x000fc80000000100 */
[----:B------:R-:W-:Y:S01]  /*00c0*/  FFMA R2, R5, R4, R2 ;  /* 0x0000000405027223 */ /* 0x000fe20000000002 */
[----:B01----:R-:W-:Y:S06]  /*00d0*/  @!P0 BRA `(.L_x_11) ;  /* 0x00000000000c8947 */ /* 0x003fec0003800000 */
[----:B------:R-:W-:-:S07]  /*00e0*/  MOV R2, 0x100 ;  /* 0x0000010000027802 */ /* 0x000fce0000000f00 */
[----:B------:R-:W-:Y:S05]  /*00f0*/  CALL.REL.NOINC `($__internal_0_$__cuda_sm3x_div_rn_noftz_f32_slowpath) ;  /* 0x00000010005c7944 */ /* 0x000fea0003c00000 */
[----:B------:R-:W-:-:S07]  /*0100*/  IMAD.MOV.U32 R2, RZ, RZ, R0 ;  /* 0x000000ffff027224 */ /* 0x000fce00078e0000 */
.L_x_11:
[----:B------:R-:W0:Y:S01]  /*0110*/  S2R R3, SR_TID.X ;  /* 0x0000000000037919 */ /* 0x000e220000002100 */
[----:B------:R-:W1:Y:S01]  /*0120*/  LDC R4, c[0x0][0x388] ;  /* 0x0000e200ff047b82 */ /* 0x000e620000000800 */
[----:B------:R2:W3:Y:S01]  /*0130*/  F2I.CEIL.NTZ R0, R2 ;  /* 0x0000000200007305 */ /* 0x0004e2000020b100 */
[----:B------:R-:W-:Y:S01]  /*0140*/  BSSY.RECONVERGENT B0, `(.L_x_12) ;  /* 0x00000cc000007945 */ /* 0x000fe20003800200 */
[----:B-1----:R-:W-:-:S04]  /*0150*/  ISETP.GE.AND P0, PT, R4, 0x1, PT ;  /* 0x000000010400780c */ /* 0x002fc80003f06270 */
[----:B0-----:R-:W-:-:S13]  /*0160*/  ISETP.NE.OR P0, PT, R3, RZ, !P0 ;  /* 0x000000ff0300720c */ /* 0x001fda0004705670 */
[----:B--23--:R-:W-:Y:S05]  /*0170*/  @P0 BRA `(.L_x_13) ;  /* 0x0000000c00200947 */ /* 0x00cfea0003800000 */
[----:B------:R-:W0:Y:S01]  /*0180*/  LDCU UR4, c[0x0][0x3a8] ;  /* 0x00007500ff0477ac */ /* 0x000e220008000800 */
[C---:B------:R-:W-:Y:S01]  /*0190*/  ISETP.GE.U32.AND P1, PT, R4.reuse, 0x8, PT ;  /* 0x000000080400780c */ /* 0x040fe20003f26070 */
[----:B------:R-:W-:Y:S01]  /*01a0*/  IMAD.MOV.U32 R2, RZ, RZ, RZ ;  /* 0x000000ffff027224 */ /* 0x000fe200078e00ff */
[----:B------:R-:W-:-:S04]  /*01b0*/  LOP3.LUT R13, R4, 0x7, RZ, 0xc0, !PT ;  /* 0x00000007040d7812 */ /* 0x000fc800078ec0ff */
[----:B------:R-:W-:Y:S01]  /*01c0*/  ISETP.NE.AND P0, PT, R13, RZ, PT ;  /* 0x000000ff0d00720c */ /* 0x000fe20003f05270 */
[----:B0-----:R-:W-:-:S06]  /*01d0*/  UIADD3 UR4, UPT, UPT, UR4, -0x1, URZ ;  /* 0xffffffff04047890 */ /* 0x001fcc000fffe0ff */
[----:B------:R-:W-:Y:S06]  /*01e0*/  @!P1 BRA `(.L_x_14) ;  /* 0x00000004007c9947 */ /* 0x000fec0003800000 */
[----:B------:R-:W0:Y:S01]  /*01f0*/  LDCU.64 UR6, c[0x0][0x380] ;  /* 0x00007000ff0677ac */ /* 0x000e220008000a00 */
[----:B------:R-:W-:-:S05]  /*0200*/  LOP3.LUT R2, R4, 0x7ffffff8, RZ, 0xc0, !PT ;  /* 0x7ffffff804027812 */ /* 0x000fca00078ec0ff */
[----:B------:R-:W-:Y:S01]  /*0210*/  IMAD.MOV R5, RZ, RZ, -R2 ;  /* 0x000000ffff057224 */ /* 0x000fe200078e0a02 */
[----:B0-----:R-:W-:-:S04]  /*0220*/  UIADD3 UR5, UP0, UPT, UR6, 0x10, URZ ;  /* 0x0000001006057890 */ /* 0x001fc8000ff1e0ff */
[----:B------:R-:W-:Y:S02]  /*0230*/  UIADD3.X UR6, UPT, UPT, URZ, UR7, URZ, UP0, !UPT ;  /* 0x00000007ff067290 */ /* 0x000fe400087fe4ff */
[----:B------:R-:W-:-:S04]  /*0240*/  IMAD.U32 R6, RZ, RZ, UR5 ;  /* 0x00000005ff067e24 */ /* 0x000fc8000f8e00ff */
[----:B------:R-:W-:-:S07]  /*0250*/  IMAD.U32 R7, RZ, RZ, UR6 ;  /* 0x00000006ff077e24 */ /* 0x000fce000f8e00ff */
.L_x_15:
[----:B0-----:R-:W2:Y:S01]  /*0260*/  LDG.E R11, desc[UR8][R6.64+-0x10] ;  /* 0xfffff008060b7981 */ /* 0x001ea2000c1e1900 */
[----:B------:R-:W2:Y:S08]  /*0270*/  LDC R12, c[0x0][0x3ac] ;  /* 0x0000eb00ff0c7b82 */ /* 0x000eb00000000800 */
[----:B------:R-:W0:Y:S01]  /*0280*/  LDC.64 R8, c[0x0][0x3a0] ;  /* 0x0000e800ff087b82 */ /* 0x000e220000000a00 */
[----:B--2---:R-:W-:-:S04]  /*0290*/  SHF.R.S32.HI R11, RZ, R12, R11 ;  /* 0x0000000cff0b7219 */ /* 0x004fc8000001140b */
[----:B------:R-:W-:-:S05]  /*02a0*/  LOP3.LUT R11, R11, UR4, RZ, 0xc0, !PT ;  /* 0x000000040b0b7c12 */ /* 0x000fca000f8ec0ff */
[----:B0-----:R-:W-:Y:S02]  /*02b0*/  IMAD.WIDE R14, R11, 0x4, R8 ;  /* 0x000000040b0e7825 */ /* 0x001fe400078e0208 */
        /* <DEDUP_REMOVED lines=27> */
[----:B-1----:R-:W3:Y:S02]  /*0470*/  LDG.E R15, desc[UR8][R6.64+-0x4] ;  /* 0xfffffc08060f7981 */ /* 0x002ee4000c1e1900 */
[----:B---3--:R-:W-:-:S04]  /*0480*/  SHF.R.S32.HI R15, RZ, R12, R15 ;  /* 0x0000000cff0f7219 */ /* 0x008fc8000001140f */
[----:B------:R-:W-:-:S05]  /*0490*/  LOP3.LUT R15, R15, UR4, RZ, 0xc0, !PT ;  /* 0x000000040f0f7c12 */ /* 0x000fca000f8ec0ff */
[----:B------:R-:W-:-:S05]  /*04a0*/  IMAD.WIDE R14, R15, 0x4, R8 ;  /* 0x000000040f0e7825 */ /* 0x000fca00078e0208 */
[----:B------:R-:W3:Y:S02]  /*04b0*/  LDG.E R21, desc[UR8][R14.64] ;  /* 0x000000080e157981 */ /* 0x000ee4000c1e1900 */
[----:B---3--:R-:W-:-:S05]  /*04c0*/  VIADD R23, R21, 0x1 ;  /* 0x0000000115177836 */ /* 0x008fca0000000000 */
[----:B------:R1:W-:Y:S04]  /*04d0*/  STG.E desc[UR8][R14.64], R23 ;  /* 0x000000170e007986 */ /* 0x0003e8000c101908 */
[----:B0-----:R-:W3:Y:S01]  /*04e0*/  LDG.E R25, desc[UR8][R6.64+-0x4] ;  /* 0xfffffc0806197981 */ /* 0x001ee2000c1e1900 */
        /* <DEDUP_REMOVED lines=37> */
[----:B--2---:R-:W-:-:S05]  /*0740*/  IADD3 R21, PT, PT, R19, 0x1, RZ ;  /* 0x0000000113157810 */ /* 0x004fca0007ffe0ff */
[----:B------:R0:W-:Y:S04]  /*0750*/  STG.E desc[UR8][R8.64], R21 ;  /* 0x0000001508007986 */ /* 0x0001e8000c101908 */
[----:B-1----:R1:W2:Y:S01]  /*0760*/  LDG.E R15, desc[UR8][R6.64+0xc] ;  /* 0x00000c08060f7981 */ /* 0x0022a2000c1e1900 */
[----:B------:R-:W-:-:S04]  /*0770*/  IMAD.WIDE R10, R19, 0x4, R10 ;  /* 0x00000004130a7825 */ /* 0x000fc800078e020a */
[----:B------:R-:W-:-:S05]  /*0780*/  VIADD R5, R5, 0x8 ;  /* 0x0000000805057836 */ /* 0x000fca0000000000 */
[----:B------:R-:W-:Y:S02]  /*0790*/  ISETP.NE.AND P1, PT, R5, RZ, PT ;  /* 0x000000ff0500720c */ /* 0x000fe40003f25270 */
[----:B-1----:R-:W-:-:S05]  /*07a0*/  IADD3 R6, P2, PT, R6, 0x20, RZ ;  /* 0x0000002006067810 */ /* 0x002fca0007f5e0ff */
[----:B------:R-:W-:Y:S01]  /*07b0*/  IMAD.X R7, RZ, RZ, R7, P2 ;  /* 0x000000ffff077224 */ /* 0x000fe200010e0607 */
[----:B--2---:R0:W-:Y:S05]  /*07c0*/  STG.E desc[UR8][R10.64], R15 ;  /* 0x0000000f0a007986 */ /* 0x0041ea000c101908 */
[----:B------:R-:W-:Y:S05]  /*07d0*/  @P1 BRA `(.L_x_15) ;  /* 0xfffffff800a01947 */ /* 0x000fea000383ffff */
.L_x_14:
[----:B------:R-:W-:Y:S05]  /*07e0*/  @!P0 BRA `(.L_x_13) ;  /* 0x0000000400848947 */ /* 0x000fea0003800000 */
[----:B------:R-:W-:Y:S02]  /*07f0*/  ISETP.GE.U32.AND P0, PT, R13, 0x4, PT ;  /* 0x000000040d00780c */ /* 0x000fe40003f06070 */
[----:B------:R-:W-:-:S04]  /*0800*/  LOP3.LUT R18, R4, 0x3, RZ, 0xc0, !PT ;  /* 0x0000000304127812 */ /* 0x000fc800078ec0ff */
[----:B------:R-:W-:-:S07]  /*0810*/  ISETP.NE.AND P1, PT, R18, RZ, PT ;  /* 0x000000ff1200720c */ /* 0x000fce0003f25270 */
[----:B------:R-:W-:Y:S06]  /*0820*/  @!P0 BRA `(.L_x_16) ;  /* 0x0000000000b88947 */ /* 0x000fec0003800000 */
[----:B------:R-:W1:Y:S08]  /*0830*/  LDC.64 R6, c[0x0][0x380] ;  /* 0x0000e000ff067b82 */ /* 0x000e700000000a00 */
[----:B------:R-:W2:Y:S08]  /*0840*/  LDC R5, c[0x0][0x3ac] ;  /* 0x0000eb00ff057b82 */ /* 0x000eb00000000800 */
[----:B0-----:R-:W0:Y:S01]  /*0850*/  LDC.64 R8, c[0x0][0x3a0] ;  /* 0x0000e800ff087b82 */ /* 0x001e220000000a00 */
[----:B-1----:R-:W-:-:S05]  /*0860*/  IMAD.WIDE.U32 R6, R2, 0x4, R6 ;  /* 0x0000000402067825 */ /* 0x002fca00078e0006 */
[----:B------:R-:W2:Y:S02]  /*0870*/  LDG.E R10, desc[UR8][R6.64] ;  /* 0x00000008060a7981 */ /* 0x000ea4000c1e1900 */
[----:B--2---:R-:W-:-:S04]  /*0880*/  SHF.R.S32.HI R10, RZ, R5, R10 ;  /* 0x00000005ff0a7219 */ /* 0x004fc8000001140a */
[----:B------:R-:W-:Y:S02]  /*0890*/  LOP3.LUT R13, R10, UR4, RZ, 0xc0, !PT ;  /* 0x000000040a0d7c12 */ /* 0x000fe4000f8ec0ff */
[----:B------:R-:W1:Y:S03]  /*08a0*/  LDC.64 R10, c[0x0][0x390] ;  /* 0x0000e400ff0a7b82 */ /* 0x000e660000000a00 */
[----:B0-----:R-:W-:-:S05]  /*08b0*/  IMAD.WIDE R12, R13, 0x4, R8 ;  /* 0x000000040d0c7825 */ /* 0x001fca00078e0208 */
[----:B------:R-:W2:Y:S02]  /*08c0*/  LDG.E R15, desc[UR8][R12.64] ;  /* 0x000000080c0f7981 */ /* 0x000ea4000c1e1900 */
[----:B--2---:R-:W-:-:S05]  /*08d0*/  VIADD R19, R15, 0x1 ;  /* 0x000000010f137836 */ /* 0x004fca0000000000 */
        /* <DEDUP_REMOVED lines=32> */
[----:B------:R-:W-:-:S04]  /*0ae0*/  IMAD.WIDE R10, R5, 0x4, R10 ;  /* 0x00000004050a7825 */ /* 0x000fc800078e020a */
[----:B------:R-:W-:Y:S01]  /*0af0*/  VIADD R2, R2, 0x4 ;  /* 0x0000000402027836 */ /* 0x000fe20000000000 */
[----:B---3--:R2:W-:Y:S06]  /*0b00*/  STG.E desc[UR8][R10.64], R15 ;  /* 0x0000000f0a007986 */ /* 0x0085ec000c101908 */
.L_x_16:
[----:B------:R-:W-:Y:S05]  /*0b10*/  @!P1 BRA `(.L_x_13) ;  /* 0x0000000000b89947 */ /* 0x000fea0003800000 */
[----:B------:R-:W-:Y:S02]  /*0b20*/  ISETP.NE.AND P0, PT, R18, 0x1, PT ;  /* 0x000000011200780c */ /* 0x000fe40003f05270 */
[----:B------:R-:W-:-:S04]  /*0b30*/  LOP3.LUT R4, R4, 0x1, RZ, 0xc0, !PT ;  /* 0x0000000104047812 */ /* 0x000fc800078ec0ff */
[----:B------:R-:W-:-:S07]  /*0b40*/  ISETP.NE.U32.AND P1, PT, R4, 0x1, PT ;  /* 0x000000010400780c */ /* 0x000fce0003f25070 */
[----:B------:R-:W-:Y:S06]  /*0b50*/  @!P0 BRA `(.L_x_17) ;  /* 0x0000000000688947 */ /* 0x000fec0003800000 */
[----:B------:R-:W1:Y:S08]  /*0b60*/  LDC.64 R4, c[0x0][0x380] ;  /* 0x0000e000ff047b82 */ /* 0x000e700000000a00 */
[----:B------:R-:W3:Y:S08]  /*0b70*/  LDC R19, c[0x0][0x3ac] ;  /* 0x0000eb00ff137b82 */ /* 0x000ef00000000800 */
[----:B------:R-:W4:Y:S01]  /*0b80*/  LDC.64 R6, c[0x0][0x3a0] ;  /* 0x0000e800ff067b82 */ /* 0x000f220000000a00 */
[----:B-1----:R-:W-:-:S05]  /*0b90*/  IMAD.WIDE.U32 R4, R2, 0x4, R4 ;  /* 0x0000000402047825 */ /* 0x002fca00078e0004 */
[----:B0-2---:R-:W3:Y:S02]  /*0ba0*/  LDG.E R8, desc[UR8][R4.64] ;  /* 0x0000000804087981 */ /* 0x005ee4000c1e1900 */
[----:B---3--:R-:W-:-:S04]  /*0bb0*/  SHF.R.S32.HI R8, RZ, R19, R8 ;  /* 0x00000013ff087219 */ /* 0x008fc80000011408 */
[----:B------:R-:W-:Y:S02]  /*0bc0*/  LOP3.LUT R11, R8, UR4, RZ, 0xc0, !PT ;  /* 0x00000004080b7c12 */ /* 0x000fe4000f8ec0ff */
[----:B------:R-:W0:Y:S03]  /*0bd0*/  LDC.64 R8, c[0x0][0x390] ;  /* 0x0000e400ff087b82 */ /* 0x000e260000000a00 */
[----:B----4-:R-:W-:-:S05]  /*0be0*/  IMAD.WIDE R10, R11, 0x4, R6 ;  /* 0x000000040b0a7825 */ /* 0x010fca00078e0206 */
        /* <DEDUP_REMOVED lines=14> */
[----:B------:R-:W-:-:S04]  /*0cd0*/  IMAD.WIDE R8, R19, 0x4, R8 ;  /* 0x0000000413087825 */ /* 0x000fc800078e0208 */
[----:B------:R-:W-:Y:S01]  /*0ce0*/  VIADD R2, R2, 0x2 ;  /* 0x0000000202027836 */ /* 0x000fe20000000000 */
[----:B--2---:R3:W-:Y:S06]  /*0cf0*/  STG.E desc[UR8][R8.64], R11 ;  /* 0x0000000b08007986 */ /* 0x0047ec000c101908 */
.L_x_17:
[----:B------:R-:W-:Y:S05]  /*0d00*/  @P1 BRA `(.L_x_13) ;  /* 0x00000000003c1947 */ /* 0x000fea0003800000 */
[----:B------:R-:W1:Y:S08]  /*0d10*/  LDC.64 R4, c[0x0][0x380] ;  /* 0x0000e000ff047b82 */ /* 0x000e700000000a00 */
[----:B0-23--:R-:W0:Y:S08]  /*0d20*/  LDC R9, c[0x0][0x3ac] ;  /* 0x0000eb00ff097b82 */ /* 0x00de300000000800 */
[----:B------:R-:W2:Y:S01]  /*0d30*/  LDC.64 R6, c[0x0][0x3a0] ;  /* 0x0000e800ff067b82 */ /* 0x000ea20000000a00 */
[----:B-1----:R-:W-:-:S05]  /*0d40*/  IMAD.WIDE.U32 R4, R2, 0x4, R4 ;  /* 0x0000000402047825 */ /* 0x002fca00078e0004 */
[----:B------:R-:W0:Y:S02]  /*0d50*/  LDG.E R2, desc[UR8][R4.64] ;  /* 0x0000000804027981 */ /* 0x000e24000c1e1900 */
[----:B0-----:R-:W-:-:S04]  /*0d60*/  SHF.R.S32.HI R2, RZ, R9, R2 ;  /* 0x00000009ff027219 */ /* 0x001fc80000011402 */
[----:B------:R-:W-:-:S05]  /*0d70*/  LOP3.LUT R9, R2, UR4, RZ, 0xc0, !PT ;  /* 0x0000000402097c12 */ /* 0x000fca000f8ec0ff */
[----:B--2---:R-:W-:Y:S02]  /*0d80*/  IMAD.WIDE R6, R9, 0x4, R6 ;  /* 0x0000000409067825 */ /* 0x004fe400078e0206 */
[----:B------:R-:W0:Y:S03]  /*0d90*/  LDC.64 R8, c[0x0][0x390] ;  /* 0x0000e400ff087b82 */ /* 0x000e260000000a00 */
[----:B------:R-:W2:Y:S02]  /*0da0*/  LDG.E R11, desc[UR8][R6.64] ;  /* 0x00000008060b7981 */ /* 0x000ea4000c1e1900 */
[----:B--2---:R-:W-:-:S05]  /*0db0*/  VIADD R13, R11, 0x1 ;  /* 0x000000010b0d7836 */ /* 0x004fca0000000000 */
[----:B------:R1:W-:Y:S04]  /*0dc0*/  STG.E desc[UR8][R6.64], R13 ;  /* 0x0000000d06007986 */ /* 0x0003e8000c101908 */
[----:B------:R-:W2:Y:S01]  /*0dd0*/  LDG.E R15, desc[UR8][R4.64] ;  /* 0x00000008040f7981 */ /* 0x000ea2000c1e1900 */
[----:B0-----:R-:W-:-:S05]  /*0de0*/  IMAD.WIDE R8, R11, 0x4, R8 ;  /* 0x000000040b087825 */ /* 0x001fca00078e0208 */
[----:B--2---:R1:W-:Y:S02]  /*0df0*/  STG.E desc[UR8][R8.64], R15 ;  /* 0x0000000f08007986 */ /* 0x0043e4000c101908 */
.L_x_13:
[----:B------:R-:W-:Y:S05]  /*0e00*/  BSYNC.RECONVERGENT B0 ;  /* 0x0000000000007941 */ /* 0x000fea0003800200 */
.L_x_12:
[----:B------:R-:W-:Y:S01]  /*0e10*/  BAR.SYNC.DEFER_BLOCKING 0x0 ;  /* 0x0000000000007b1d */ /* 0x000fe20000010000 */
[----:B------:R-:W-:-:S13]  /*0e20*/  ISETP.GE.AND P0, PT, R0, 0x1, PT ;  /* 0x000000010000780c */ /* 0x000fda0003f06270 */
[----:B------:R-:W-:Y:S05]  /*0e30*/  @!P0 EXIT ;  /* 0x000000000000894d */ /* 0x000fea0003800000 */
[C---:B------:R-:W-:Y:S01]  /*0e40*/  ISETP.GE.U32.AND P1, PT, R0.reuse, 0x4, PT ;  /* 0x000000040000780c */ /* 0x040fe20003f26070 */
[----:B------:R-:W-:Y:S01]  /*0e50*/  HFMA2 R4, -RZ, RZ, 0, 0 ;  /* 0x00000000ff047431 */ /* 0x000fe200000001ff */
[C---:B------:R-:W-:Y:S01]  /*0e60*/  LOP3.LUT R2, R0.reuse, 0x3, RZ, 0xc0, !PT ;  /* 0x0000000300027812 */ /* 0x040fe200078ec0ff */
[----:B------:R-:W-:-:S03]  /*0e70*/  IMAD R3, R0, R3, RZ ;  /* 0x0000000300037224 */ /* 0x000fc600078e02ff */
[----:B------:R-:W-:-:S07]  /*0e80*/  ISETP.NE.AND P0, PT, R2, RZ, PT ;  /* 0x000000ff0200720c */ /* 0x000fce0003f05270 */
[----:B------:R-:W-:Y:S06]  /*0e90*/  @!P1 BRA `(.L_x_18) ;  /* 0x0000000000b49947 */ /* 0x000fec0003800000 */
[----:B------:R-:W-:Y:S01]  /*0ea0*/  LOP3.LUT R4, R0, 0x7ffffffc, RZ, 0xc0, !PT ;  /* 0x7ffffffc00047812 */ /* 0x000fe200078ec0ff */
[C---:B-1-3--:R-:W-:Y:S01]  /*0eb0*/  VIADD R7, R3.reuse, 0x1 ;  /* 0x0000000103077836 */ /* 0x04afe20000000000 */
[----:B------:R-:W1:Y:S01]  /*0ec0*/  LDCU UR4, c[0x0][0x398] ;  /* 0x00007300ff0477ac */ /* 0x000e620008000800 */
[C---:B------:R-:W-:Y:S02]  /*0ed0*/  VIADD R6, R3.reuse, 0x3 ;  /* 0x0000000303067836 */ /* 0x040fe40000000000 */
[----:B------:R-:W-:Y:S02]  /*0ee0*/  VIADD R0, R3, 0x2 ;  /* 0x0000000203007836 */ /* 0x000fe40000000000 */
[----:B------:R-:W-:Y:S02]  /*0ef0*/  IMAD.MOV.U32 R5, RZ, RZ, R3 ;  /* 0x000000ffff057224 */ /* 0x000fe400078e0003 */
[----:B0-2---:R-:W-:-:S07]  /*0f00*/  IMAD.MOV R8, RZ, RZ, -R4 ;  /* 0x000000ffff087224 */ /* 0x005fce00078e0a04 */
.L_x_19:
[----:B------:R-:W-:-:S04]  /*0f10*/  IADD3 R9, PT, PT, R6, -0x3, RZ ;  /* 0xfffffffd06097810 */ /* 0x000fc80007ffe0ff */
[----:B-1----:R-:W-:-:S13]  /*0f20*/  ISETP.GE.AND P2, PT, R9, UR4, PT ;  /* 0x0000000409007c0c */ /* 0x002fda000bf46270 */
[----:B------:R-:W0:Y:S02]  /*0f30*/  @!P2 LDC.64 R10, c[0x0][0x390] ;  /* 0x0000e400ff0aab82 */ /* 0x000e240000000a00 */
[----:B0-----:R-:W-:-:S05]  /*0f40*/  @!P2 IMAD.WIDE R10, R5, 0x4, R10 ;  /* 0x00000004050aa825 */ /* 0x001fca00078e020a */
[----:B------:R0:W2:Y:S01]  /*0f50*/  @!P2 LDG.E R9, desc[UR8][R10.64] ;  /* 0x000000080a09a981 */ /* 0x0000a2000c1e1900 */
[----:B------:R-:W-:-:S05]  /*0f60*/  VIADD R12, R6, 0xfffffffe ;  /* 0xfffffffe060c7836 */ /* 0x000fca0000000000 */
[----:B------:R-:W-:Y:S02]  /*0f70*/  ISETP.GE.AND P1, PT, R12, UR4, PT ;  /* 0x000000040c007c0c */ /* 0x000fe4000bf26270 */
[----:B------:R-:W1:Y:S11]  /*0f80*/  @!P2 LDC.64 R12, c[0x0][0x380] ;  /* 0x0000e000ff0cab82 */ /* 0x000e760000000a00 */
[----:B------:R-:W3:Y:S01]  /*0f90*/  @!P1 LDC.64 R14, c[0x0][0x390] ;  /* 0x0000e400ff0e9b82 */ /* 0x000ee20000000a00 */
[----:B------:R-:W-:-:S07]  /*0fa0*/  VIADD R16, R6, 0xffffffff ;  /* 0xffffffff06107836 */ /* 0x000fce0000000000 */
[----:B0-----:R-:W0:Y:S01]  /*0fb0*/  @!P1 LDC.64 R10, c[0x0][0x380] ;  /* 0x0000e000ff0a9b82 */ /* 0x001e220000000a00 */
[----:B-1----:R-:W-:-:S04]  /*0fc0*/  @!P2 IMAD.WIDE R12, R5, 0x4, R12 ;  /* 0x00000004050ca825 */ /* 0x002fc800078e020c */
[C---:B---3--:R-:W-:Y:S01]  /*0fd0*/  @!P1 IMAD.WIDE R14, R7.reuse, 0x4, R14 ;  /* 0x00000004070e9825 */ /* 0x048fe200078e020e */
[----:B--2---:R1:W-:Y:S04]  /*0fe0*/  @!P2 STG.E desc[UR8][R12.64], R9 ;  /* 0x000000090c00a986 */ /* 0x0043e8000c101908 */
[----:B------:R-:W2:Y:S01]  /*0ff0*/  @!P1 LDG.E R21, desc[UR8][R14.64] ;  /* 0x000000080e159981 */ /* 0x000ea2000c1e1900 */
[----:B------:R-:W-:Y:S01]  /*1000*/  ISETP.GE.AND P2, PT, R16, UR4, PT ;  /* 0x0000000410007c0c */ /* 0x000fe2000bf46270 */
[----:B0-----:R-:W-:-:S12]  /*1010*/  @!P1 IMAD.WIDE R10, R7, 0x4, R10 ;  /* 0x00000004070a9825 */ /* 0x001fd800078e020a */
[----:B------:R-:W0:Y:S08]  /*1020*/  @!P2 LDC.64 R16, c[0x0][0x390] ;  /* 0x0000e400ff10ab82 */ /* 0x000e300000000a00 */
[----:B-1----:R-:W1:Y:S01]  /*1030*/  @!P2 LDC.64 R12, c[0x0][0x380] ;  /* 0x0000e000ff0cab82 */ /* 0x002e620000000a00 */
[----:B0-----:R-:W-:Y:S01]  /*1040*/  @!P2 IMAD.WIDE R16, R0, 0x4, R16 ;  /* 0x000000040010a825 */ /* 0x001fe200078e0210 */
[----:B--2---:R4:W-:Y:S05]  /*1050*/  @!P1 STG.E desc[UR8][R10.64], R21 ;  /* 0x000000150a009986 */ /* 0x0049ea000c101908 */
[----:B------:R-:W2:Y:S01]  /*1060*/  @!P2 LDG.E R17, desc[UR8][R16.64] ;  /* 0x000000081011a981 */ /* 0x000ea2000c1e1900 */
[----:B------:R-:W-:Y:S01]  /*1070*/  ISETP.GE.AND P1, PT, R6, UR4, PT ;  /* 0x0000000406007c0c */ /* 0x000fe2000bf26270 */
[----:B-1----:R-:W-:-:S12]  /*1080*/  @!P2 IMAD.WIDE R12, R0, 0x4, R12 ;  /* 0x00000004000ca825 */ /* 0x002fd800078e020c */
[----:B------:R-:W0:Y:S08]  /*1090*/  @!P1 LDC.64 R14, c[0x0][0x390] ;  /* 0x0000e400ff0e9b82 */ /* 0x000e300000000a00 */
[----:B------:R-:W1:Y:S01]  /*10a0*/  @!P1 LDC.64 R18, c[0x0][0x380] ;  /* 0x0000e000ff129b82 */ /* 0x000e620000000a00 */
[C---:B0-----:R-:W-:Y:S01]  /*10b0*/  @!P1 IMAD.WIDE R14, R6.reuse, 0x4, R14 ;  /* 0x00000004060e9825 */ /* 0x041fe200078e020e */
[----:B--2---:R4:W-:Y:S05]  /*10c0*/  @!P2 STG.E desc[UR8][R12.64], R17 ;  /* 0x000000110c00a986 */ /* 0x0049ea000c101908 */
[----:B------:R-:W2:Y:S01]  /*10d0*/  @!P1 LDG.E R15, desc[UR8][R14.64] ;  /* 0x000000080e0f9981 */ /* 0x000ea2000c1e1900 */
[----:B-1----:R-:W-:Y:S01]  /*10e0*/  @!P1 IMAD.WIDE R18, R6, 0x4, R18 ;  /* 0x0000000406129825 */ /* 0x002fe200078e0212 */
[----:B------:R-:W-:-:S03]  /*10f0*/  IADD3 R7, PT, PT, R7, 0x4, RZ ;  /* 0x0000000407077810 */ /* 0x000fc60007ffe0ff */
[----:B------:R-:W-:Y:S02]  /*1100*/  VIADD R8, R8, 0x4 ;  /* 0x0000000408087836 */ /* 0x000fe40000000000 */
[----:B------:R-:W-:Y:S02]  /*1110*/  VIADD R6, R6, 0x4 ;  /* 0x0000000406067836 */ /* 0x000fe40000000000 */
[----:B------:R-:W-:Y:S02]  /*1120*/  VIADD R5, R5, 0x4 ;  /* 0x0000000405057836 */ /* 0x000fe40000000000 */
[----:B------:R-:W-:Y:S01]  /*1130*/  VIADD R0, R0, 0x4 ;  /* 0x0000000400007836 */ /* 0x000fe20000000000 */
[----:B--2---:R4:W-:Y:S01]  /*1140*/  @!P1 STG.E desc[UR8][R18.64], R15 ;  /* 0x0000000f12009986 */ /* 0x0049e2000c101908 */
[----:B------:R-:W-:-:S13]  /*1150*/  ISETP.NE.AND P1, PT, R8, RZ, PT ;  /* 0x000000ff0800720c */ /* 0x000fda0003f25270 */
[----:B----4-:R-:W-:Y:S05]  /*1160*/  @P1 BRA `(.L_x_19) ;  /* 0xfffffffc00681947 */ /* 0x010fea000383ffff */
.L_x_18:
[----:B------:R-:W-:Y:S05]  /*1170*/  @!P0 EXIT ;  /* 0x000000000000894d */ /* 0x000fea0003800000 */
[----:B0123--:R-:W0:Y:S01]  /*1180*/  LDC.64 R8, c[0x0][0x390] ;  /* 0x0000e400ff087b82 */ /* 0x00fe220000000a00 */
[----:B------:R-:W-:Y:S01]  /*1190*/  IMAD.IADD R11, R3, 0x1, R4 ;  /* 0x00000001030b7824 */ /* 0x000fe200078e0204 */
[----:B------:R-:W1:Y:S01]  /*11a0*/  LDCU UR4, c[0x0][0x398] ;  /* 0x00007300ff0477ac */ /* 0x000e620008000800 */
[----:B------:R-:W-:-:S05]  /*11b0*/  IMAD.MOV R0, RZ, RZ, -R2 ;  /* 0x000000ffff007224 */ /* 0x000fca00078e0a02 */
[----:B------:R-:W2:Y:S02]  /*11c0*/  LDC.64 R6, c[0x0][0x380] ;  /* 0x0000e000ff067b82 */ /* 0x000ea40000000a00 */
.L_x_20:
[C---:B-1----:R-:W-:Y:S01]  /*11d0*/  ISETP.GE.AND P0, PT, R11.reuse, UR4, PT ;  /* 0x000000040b007c0c */ /* 0x042fe2000bf06270 */
[----:B0-----:R-:W-:-:S12]  /*11e0*/  IMAD.WIDE R4, R11, 0x4, R8 ;  /* 0x000000040b047825 */ /* 0x001fd800078e0208 */
[----:B------:R-:W3:Y:S01]  /*11f0*/  @!P0 LDG.E R5, desc[UR8][R4.64] ;  /* 0x0000000804058981 */ /* 0x000ee2000c1e1900 */
[----:B--2---:R-:W-:-:S04]  /*1200*/  IMAD.WIDE R2, R11, 0x4, R6 ;  /* 0x000000040b027825 */ /* 0x004fc800078e0206 */
[----:B------:R-:W-:Y:S02]  /*1210*/  VIADD R0, R0, 0x1 ;  /* 0x0000000100007836 */ /* 0x000fe40000000000 */
[----:B------:R-:W-:Y:S01]  /*1220*/  VIADD R11, R11, 0x1 ;  /* 0x000000010b0b7836 */ /* 0x000fe20000000000 */
[----:B---3--:R3:W-:Y:S02]  /*1230*/  @!P0 STG.E desc[UR8][R2.64], R5 ;  /* 0x0000000502008986 */ /* 0x0087e4000c101908 */
[----:B------:R-:W-:-:S13]  /*1240*/  ISETP.NE.AND P0, PT, R0, RZ, PT ;  /* 0x000000ff0000720c */ /* 0x000fda0003f05270 */
[----:B---3--:R-:W-:Y:S05]  /*1250*/  @P0 BRA `(.L_x_20) ;  /* 0xfffffffc00dc0947 */ /* 0x008fea000383ffff */
[----:B------:R-:W-:Y:S05]  /*1260*/  EXIT ;  /* 0x000000000000794d */ /* 0x000fea0003800000 */
        .weak           $__internal_0_$__cuda_sm3x_div_rn_noftz_f32_slowpath
        .type           $__internal_0_$__cuda_sm3x_div_rn_noftz_f32_slowpath,@function
        .size           $__internal_0_$__cuda_sm3x_div_rn_noftz_f32_slowpath,(.L_x_44 - $__internal_0_$__cuda_sm3x_div_rn_noftz_f32_slowpath)
$__internal_0_$__cuda_sm3x_div_rn_noftz_f32_slowpath:
[--C-:B------:R-:W-:Y:S01]  /*1270*/  SHF.R.U32.HI R5, RZ, 0x17, R3.reuse ;  /* 0x00000017ff057819 */ /* 0x100fe20000011603 */
[--C-:B------:R-:W-:Y:S01]  /*1280*/  IMAD.MOV.U32 R6, RZ, RZ, R0.reuse ;  /* 0x000000ffff067224 */ /* 0x100fe200078e0000 */
[----:B------:R-:W-:Y:S01]  /*1290*/  SHF.R.U32.HI R4, RZ, 0x17, R0 ;  /* 0x00000017ff047819 */ /* 0x000fe20000011600 */
[----:B------:R-:W-:Y:S01]  /*12a0*/  IMAD.MOV.U32 R7, RZ, RZ, R3 ;  /* 0x000000ffff077224 */ /* 0x000fe200078e0003 */
[----:B------:R-:W-:Y:S02]  /*12b0*/  LOP3.LUT R5, R5, 0xff, RZ, 0xc0, !PT ;  /* 0x000000ff05057812 */ /* 0x000fe400078ec0ff */
[----:B------:R-:W-:Y:S02]  /*12c0*/  LOP3.LUT R4, R4, 0xff, RZ, 0xc0, !PT ;  /* 0x000000ff04047812 */ /* 0x000fe400078ec0ff */
[----:B------:R-:W-:-:S03]  /*12d0*/  IADD3 R10, PT, PT, R5, -0x1, RZ ;  /* 0xffffffff050a7810 */ /* 0x000fc60007ffe0ff */
[----:B------:R-:W-:Y:S01]  /*12e0*/  VIADD R9, R4, 0xffffffff ;  /* 0xffffffff04097836 */ /* 0x000fe20000000000 */
[----:B------:R-:W-:-:S04]  /*12f0*/  ISETP.GT.U32.AND P0, PT, R10, 0xfd, PT ;  /* 0x000000fd0a00780c */ /* 0x000fc80003f04070 */
[----:B------:R-:W-:-:S13]  /*1300*/  ISETP.GT.U32.OR P0, PT, R9, 0xfd, P0 ;  /* 0x000000fd0900780c */ /* 0x000fda0000704470 */
[----:B------:R-:W-:Y:S01]  /*1310*/  @!P0 IMAD.MOV.U32 R8, RZ, RZ, RZ ;  /* 0x000000ffff088224 */ /* 0x000fe200078e00ff */
[----:B------:R-:W-:Y:S06]  /*1320*/  @!P0 BRA `(.L_x_21) ;  /* 0x00000000005c8947 */ /* 0x000fec0003800000 */
[----:B------:R-:W-:Y:S02]  /*1330*/  FSETP.GTU.FTZ.AND P0, PT, |R0|, +INF , PT ;  /* 0x7f8000000000780b */ /* 0x000fe40003f1c200 */
[----:B------:R-:W-:-:S04]  /*1340*/  FSETP.GTU.FTZ.AND P1, PT, |R3|, +INF , PT ;  /* 0x7f8000000300780b */ /* 0x000fc80003f3c200 */
[----:B------:R-:W-:-:S13]  /*1350*/  PLOP3.LUT P0, PT, P0, P1, PT, 0xf8, 0x8f ;  /* 0x00000000008f781c */ /* 0x000fda0000703f70 */
[----:B------:R-:W-:Y:S05]  /*1360*/  @P0 BRA `(.L_x_22) ;  /* 0x0000000400440947 */ /* 0x000fea0003800000 */
[----:B------:R-:W-:-:S13]  /*1370*/  LOP3.LUT P0, RZ, R7, 0x7fffffff, R6, 0xc8, !PT ;  /* 0x7fffffff07ff7812 */ /* 0x000fda000780c806 */
[----:B------:R-:W-:Y:S05]  /*1380*/  @!P0 BRA `(.L_x_23) ;  /* 0x0000000400348947 */ /* 0x000fea0003800000 */
[C---:B------:R-:W-:Y:S02]  /*1390*/  FSETP.NEU.FTZ.AND P2, PT, |R0|.reuse, +INF , PT ;  /* 0x7f8000000000780b */ /* 0x040fe40003f5d200 */
[----:B------:R-:W-:Y:S02]  /*13a0*/  FSETP.NEU.FTZ.AND P1, PT, |R3|, +INF , PT ;  /* 0x7f8000000300780b */ /* 0x000fe40003f3d200 */
[----:B------:R-:W-:-:S11]  /*13b0*/  FSETP.NEU.FTZ.AND P0, PT, |R0|, +INF , PT ;  /* 0x7f8000000000780b */ /* 0x000fd60003f1d200 */
[----:B------:R-:W-:Y:S05]  /*13c0*/  @!P1 BRA !P2, `(.L_x_23) ;  /* 0x0000000400249947 */ /* 0x000fea0005000000 */
[----:B------:R-:W-:-:S04]  /*13d0*/  LOP3.LUT P2, RZ, R6, 0x7fffffff, RZ, 0xc0, !PT ;  /* 0x7fffffff06ff7812 */ /* 0x000fc8000784c0ff */
[----:B------:R-:W-:-:S13]  /*13e0*/  PLOP3.LUT P1, PT, P1, P2, PT, 0x2f, 0xf2 ;  /* 0x0000000000f2781c */ /* 0x000fda0000f24577 */
[----:B------:R-:W-:Y:S05]  /*13f0*/  @P1 BRA `(.L_x_24) ;  /* 0x0000000400101947 */ /* 0x000fea0003800000 */
[----:B------:R-:W-:-:S04]  /*1400*/  LOP3.LUT P1, RZ, R7, 0x7fffffff, RZ, 0xc0, !PT ;  /* 0x7fffffff07ff7812 */ /* 0x000fc8000782c0ff */
[----:B------:R-:W-:-:S13]  /*1410*/  PLOP3.LUT P0, PT, P0, P1, PT, 0x2f, 0xf2 ;  /* 0x0000000000f2781c */ /* 0x000fda0000702577 */
[----:B------:R-:W-:Y:S05]  /*1420*/  @P0 BRA `(.L_x_25) ;  /* 0x0000000000f80947 */ /* 0x000fea0003800000 */
[----:B------:R-:W-:Y:S02]  /*1430*/  ISETP.GE.AND P0, PT, R9, RZ, PT ;  /* 0x000000ff0900720c */ /* 0x000fe40003f06270 */
[----:B------:R-:W-:-:S11]  /*1440*/  ISETP.GE.AND P1, PT, R10, RZ, PT ;  /* 0x000000ff0a00720c */ /* 0x000fd60003f26270 */
[----:B------:R-:W-:Y:S01]  /*1450*/  @P0 MOV R8, RZ ;  /* 0x000000ff00080202 */ /* 0x000fe20000000f00 */
[----:B------:R-:W-:Y:S02]  /*1460*/  @!P0 IMAD.MOV.U32 R8, RZ, RZ, -0x40 ;  /* 0xffffffc0ff088424 */ /* 0x000fe400078e00ff */
[----:B------:R-:W-:Y:S01]  /*1470*/  @!P0 FFMA R6, R0, 1.84467440737095516160e+19, RZ ;  /* 0x5f80000000068823 */ /* 0x000fe200000000ff */
[----:B------:R-:W-:Y:S01]  /*1480*/  @!P1 FFMA R7, R3, 1.84467440737095516160e+19, RZ ;  /* 0x5f80000003079823 */ /* 0x000fe200000000ff */
[----:B------:R-:W-:-:S07]  /*1490*/  @!P1 VIADD R8, R8, 0x40 ;  /* 0x0000004008089836 */ /* 0x000fce0000000000 */
.L_x_21:
[----:B------:R-:W-:Y:S01]  /*14a0*/  LEA R0, R5, 0xc0800000, 0x17 ;  /* 0xc080000005007811 */ /* 0x000fe200078eb8ff */
[----:B------:R-:W-:-:S04]  /*14b0*/  VIADD R4, R4, 0xffffff81 ;  /* 0xffffff8104047836 */ /* 0x000fc80000000000 */
[----:B------:R-:W-:Y:S01]  /*14c0*/  IMAD.IADD R7, R7, 0x1, -R0 ;  /* 0x0000000107077824 */ /* 0x000fe200078e0a00 */
[C---:B------:R-:W-:Y:S01]  /*14d0*/  IADD3 R5, PT, PT, R4.reuse, 0x7f, -R5 ;  /* 0x0000007f04057810 */ /* 0x040fe20007ffe805 */
[----:B------:R-:W-:Y:S02]  /*14e0*/  IMAD R0, R4, -0x800000, R6 ;  /* 0xff80000004007824 */ /* 0x000fe400078e0206 */
[----:B------:R-:W0:Y:S01]  /*14f0*/  MUFU.RCP R3, R7 ;  /* 0x0000000700037308 */ /* 0x000e220000001000 */
[----:B------:R-:W-:Y:S01]  /*1500*/  FADD.FTZ R9, -R7, -RZ ;  /* 0x800000ff07097221 */ /* 0x000fe20000010100 */
[----:B------:R-:W-:-:S03]  /*1510*/  IADD3 R5, PT, PT, R5, R8, RZ ;  /* 0x0000000805057210 */ /* 0x000fc60007ffe0ff */
[----:B0-----:R-:W-:-:S04]  /*1520*/  FFMA R10, R3, R9, 1 ;  /* 0x3f800000030a7423 */ /* 0x001fc80000000009 */
[----:B------:R-:W-:-:S04]  /*1530*/  FFMA R10, R3, R10, R3 ;  /* 0x0000000a030a7223 */ /* 0x000fc80000000003 */
[----:B------:R-:W-:-:S04]  /*1540*/  FFMA R3, R0, R10, RZ ;  /* 0x0000000a00037223 */ /* 0x000fc800000000ff */
[----:B------:R-:W-:-:S04]  /*1550*/  FFMA R6, R9, R3, R0 ;  /* 0x0000000309067223 */ /* 0x000fc80000000000 */
[----:B------:R-:W-:-:S04]  /*1560*/  FFMA R11, R10, R6, R3 ;  /* 0x000000060a0b7223 */ /* 0x000fc80000000003 */
[----:B------:R-:W-:-:S04]  /*1570*/  FFMA R6, R9, R11, R0 ;  /* 0x0000000b09067223 */ /* 0x000fc80000000000 */
[----:B------:R-:W-:-:S05]  /*1580*/  FFMA R3, R10, R6, R11 ;  /* 0x000000060a037223 */ /* 0x000fca000000000b */
[----:B------:R-:W-:-:S04]  /*1590*/  SHF.R.U32.HI R0, RZ, 0x17, R3 ;  /* 0x00000017ff007819 */ /* 0x000fc80000011603 */
[----:B------:R-:W-:-:S05]  /*15a0*/  LOP3.LUT R0, R0, 0xff, RZ, 0xc0, !PT ;  /* 0x000000ff00007812 */ /* 0x000fca00078ec0ff */
[----:B------:R-:W-:-:S04]  /*15b0*/  IMAD.IADD R8, R0, 0x1, R5 ;  /* 0x0000000100087824 */ /* 0x000fc800078e0205 */
[----:B------:R-:W-:-:S05]  /*15c0*/  VIADD R0, R8, 0xffffffff ;  /* 0xffffffff08007836 */ /* 0x000fca0000000000 */
[----:B------:R-:W-:-:S13]  /*15d0*/  ISETP.GE.U32.AND P0, PT, R0, 0xfe, PT ;  /* 0x000000fe0000780c */ /* 0x000fda0003f06070 */
[----:B------:R-:W-:Y:S05]  /*15e0*/  @!P0 BRA `(.L_x_26) ;  /* 0x0000000000808947 */ /* 0x000fea0003800000 */
[----:B------:R-:W-:-:S13]  /*15f0*/  ISETP.GT.AND P0, PT, R8, 0xfe, PT ;  /* 0x000000fe0800780c */ /* 0x000fda0003f04270 */
[----:B------:R-:W-:Y:S05]  /*1600*/  @P0 BRA `(.L_x_27) ;  /* 0x00000000006c0947 */ /* 0x000fea0003800000 */
[----:B------:R-:W-:-:S13]  /*1610*/  ISETP.GE.AND P0, PT, R8, 0x1, PT ;  /* 0x000000010800780c */ /* 0x000fda0003f06270 */
[----:B------:R-:W-:Y:S05]  /*1620*/  @P0 BRA `(.L_x_28) ;  /* 0x0000000000980947 */ /* 0x000fea0003800000 */
[----:B------:R-:W-:Y:S02]  /*1630*/  ISETP.GE.AND P0, PT, R8, -0x18, PT ;  /* 0xffffffe80800780c */ /* 0x000fe40003f06270 */
[----:B------:R-:W-:-:S11]  /*1640*/  LOP3.LUT R3, R3, 0x80000000, RZ, 0xc0, !PT ;  /* 0x8000000003037812 */ /* 0x000fd600078ec0ff */
[----:B------:R-:W-:Y:S05]  /*1650*/  @!P0 BRA `(.L_x_28) ;  /* 0x00000000008c8947 */ /* 0x000fea0003800000 */
[-CC-:B------:R-:W-:Y:S01]  /*1660*/  FFMA.RZ R0, R10, R6.reuse, R11.reuse ;  /* 0x000000060a007223 */ /* 0x180fe2000000c00b */
[----:B------:R-:W-:Y:S02]  /*1670*/  VIADD R7, R8, 0x20 ;  /* 0x0000002008077836 */ /* 0x000fe40000000000 */
[-CC-:B------:R-:W-:Y:S01]  /*1680*/  FFMA.RM R5, R10, R6.reuse, R11.reuse ;  /* 0x000000060a057223 */ /* 0x180fe2000000400b */
[----:B------:R-:W-:Y:S02]  /*1690*/  ISETP.NE.AND P2, PT, R8, RZ, PT ;  /* 0x000000ff0800720c */ /* 0x000fe40003f45270 */
[----:B------:R-:W-:Y:S01]  /*16a0*/  LOP3.LUT R4, R0, 0x7fffff, RZ, 0xc0, !PT ;  /* 0x007fffff00047812 */ /* 0x000fe200078ec0ff */
[----:B------:R-:W-:Y:S01]  /*16b0*/  FFMA.RP R0, R10, R6, R11 ;  /* 0x000000060a007223 */ /* 0x000fe2000000800b */
[----:B------:R-:W-:Y:S01]  /*16c0*/  IMAD.MOV R6, RZ, RZ, -R8 ;  /* 0x000000ffff067224 */ /* 0x000fe200078e0a08 */
[----:B------:R-:W-:Y:S02]  /*16d0*/  ISETP.NE.AND P1, PT, R8, RZ, PT ;  /* 0x000000ff0800720c */ /* 0x000fe40003f25270 */
[----:B------:R-:W-:-:S02]  /*16e0*/  LOP3.LUT R4, R4, 0x800000, RZ, 0xfc, !PT ;  /* 0x0080000004047812 */ /* 0x000fc400078efcff */
[----:B------:R-:W-:Y:S02]  /*16f0*/  FSETP.NEU.FTZ.AND P0, PT, R0, R5, PT ;  /* 0x000000050000720b */ /* 0x000fe40003f1d000 */
[----:B------:R-:W-:Y:S02]  /*1700*/  SHF.L.U32 R7, R4, R7, RZ ;  /* 0x0000000704077219 */ /* 0x000fe400000006ff */
[----:B------:R-:W-:Y:S02]  /*1710*/  SEL R5, R6, RZ, P2 ;  /* 0x000000ff06057207 */ /* 0x000fe40001000000 */
[----:B------:R-:W-:Y:S02]  /*1720*/  ISETP.NE.AND P1, PT, R7, RZ, P1 ;  /* 0x000000ff0700720c */ /* 0x000fe40000f25270 */
[----:B------:R-:W-:Y:S02]  /*1730*/  SHF.R.U32.HI R5, RZ, R5, R4 ;  /* 0x00000005ff057219 */ /* 0x000fe40000011604 */
[----:B------:R-:W-:-:S02]  /*1740*/  PLOP3.LUT P0, PT, P0, P1, PT, 0xf8, 0x8f ;  /* 0x00000000008f781c */ /* 0x000fc40000703f70 */
[----:B------:R-:W-:Y:S02]  /*1750*/  SHF.R.U32.HI R7, RZ, 0x1, R5 ;  /* 0x00000001ff077819 */ /* 0x000fe40000011605 */
[----:B------:R-:W-:-:S04]  /*1760*/  SEL R0, RZ, 0x1, !P0 ;  /* 0x00000001ff007807 */ /* 0x000fc80004000000 */
[----:B------:R-:W-:-:S04]  /*1770*/  LOP3.LUT R0, R0, 0x1, R7, 0xf8, !PT ;  /* 0x0000000100007812 */ /* 0x000fc800078ef807 */
[----:B------:R-:W-:-:S04]  /*1780*/  LOP3.LUT R0, R0, R5, RZ, 0xc0, !PT ;  /* 0x0000000500007212 */ /* 0x000fc800078ec0ff */
[----:B------:R-:W-:-:S04]  /*1790*/  IADD3 R0, PT, PT, R7, R0, RZ ;  /* 0x0000000007007210 */ /* 0x000fc80007ffe0ff */
[----:B------:R-:W-:Y:S01]  /*17a0*/  LOP3.LUT R3, R0, R3, RZ, 0xfc, !PT ;  /* 0x0000000300037212 */ /* 0x000fe200078efcff */
[----:B------:R-:W-:Y:S06]  /*17b0*/  BRA `(.L_x_28) ;  /* 0x0000000000347947 */ /* 0x000fec0003800000 */
.L_x_27:
[----:B------:R-:W-:-:S04]  /*17c0*/  LOP3.LUT R3, R3, 0x80000000, RZ, 0xc0, !PT ;  /* 0x8000000003037812 */ /* 0x000fc800078ec0ff */
[----:B------:R-:W-:Y:S01]  /*17d0*/  LOP3.LUT R3, R3, 0x7f800000, RZ, 0xfc, !PT ;  /* 0x7f80000003037812 */ /* 0x000fe200078efcff */
[----:B------:R-:W-:Y:S06]  /*17e0*/  BRA `(.L_x_28) ;  /* 0x0000000000287947 */ /* 0x000fec0003800000 */
.L_x_26:
[----:B------:R-:W-:Y:S01]  /*17f0*/  IMAD R3, R5, 0x800000, R3 ;  /* 0x0080000005037824 */ /* 0x000fe200078e0203 */
[----:B------:R-:W-:Y:S06]  /*1800*/  BRA `(.L_x_28) ;  /* 0x0000000000207947 */ /* 0x000fec0003800000 */
.L_x_25:
[----:B------:R-:W-:-:S04]  /*1810*/  LOP3.LUT R3, R7, 0x80000000, R6, 0x48, !PT ;  /* 0x8000000007037812 */ /* 0x000fc800078e4806 */
[----:B------:R-:W-:Y:S01]  /*1820*/  LOP3.LUT R3, R3, 0x7f800000, RZ, 0xfc, !PT ;  /* 0x7f80000003037812 */ /* 0x000fe200078efcff */
[----:B------:R-:W-:Y:S06]  /*1830*/  BRA `(.L_x_28) ;  /* 0x0000000000147947 */ /* 0x000fec0003800000 */
.L_x_24:
[----:B------:R-:W-:Y:S01]  /*1840*/  LOP3.LUT R3, R7, 0x80000000, R6, 0x48, !PT ;  /* 0x8000000007037812 */ /* 0x000fe200078e4806 */
[----:B------:R-:W-:Y:S06]  /*1850*/  BRA `(.L_x_28) ;  /* 0x00000000000c7947 */ /* 0x000fec0003800000 */
.L_x_23:
[----:B------:R-:W0:Y:S01]  /*1860*/  MUFU.RSQ R3, -QNAN ;  /* 0xffc0000000037908 */ /* 0x000e220000001400 */
[----:B------:R-:W-:Y:S05]  /*1870*/  BRA `(.L_x_28) ;  /* 0x0000000000047947 */ /* 0x000fea0003800000 */
.L_x_22:
[----:B------:R-:W-:-:S07]  /*1880*/  FADD.FTZ R3, R0, R3 ;  /* 0x0000000300037221 */ /* 0x000fce0000010000 */
.L_x_28:
[----:B0-----:R-:W-:Y:S02]  /*1890*/  IMAD.MOV.U32 R0, RZ, RZ, R3 ;  /* 0x000000ffff007224 */ /* 0x001fe400078e0003 */
[----:B------:R-:W-:-:S04]  /*18a0*/  IMAD.MOV.U32 R3, RZ, RZ, 0x0 ;  /* 0x00000000ff037424 */ /* 0x000fc800078e00ff */
[----:B------:R-:W-:Y:S05]  /*18b0*/  RET.REL.NODEC R2 `(_Z13d_lazyReorderPiiS_iS_iii) ;  /* 0xffffffe402d07950 */ /* 0x000fea0003c3ffff */
.L_x_29:
        /* <DEDUP_REMOVED lines=12> */
.L_x_44:


//--------------------- .text._Z11d_doReorderPiiS_iS_ii --------------------------
	.section	.text._Z11d_doReorderPiiS_iS_ii,"ax",@progbits
	.align	128
        .global         _Z11d_doReorderPiiS_iS_ii
        .type           _Z11d_doReorderPiiS_iS_ii,@function
        .size           _Z11d_doReorderPiiS_iS_ii,(.L_x_47 - _Z11d_doReorderPiiS_iS_ii)
        .other          _Z11d_doReorderPiiS_iS_ii,@"STO_CUDA_ENTRY STV_DEFAULT"
_Z11d_doReorderPiiS_iS_ii:
.text._Z11d_doReorderPiiS_iS_ii:
[----:B------:R-:W-:Y:S01]  /*0000*/  LDC R1, c[0x0][0x37c] ;  /* 0x0000df00ff017b82 */ /* 0x000fe20000000800 */
[----:B------:R-:W0:Y:S07]  /*0010*/  S2R R0, SR_TID.X ;  /* 0x0000000000007919 */ /* 0x000e2e0000002100 */
[----:B------:R-:W0:Y:S01]  /*0020*/  S2UR UR4, SR_CTAID.X ;  /* 0x00000000000479c3 */ /* 0x000e220000002500 */
[----:B------:R-:W1:Y:S07]  /*0030*/  LDCU UR5, c[0x0][0x388] ;  /* 0x00007100ff0577ac */ /* 0x000e6e0008000800 */
[----:B------:R-:W0:Y:S02]  /*0040*/  LDC R3, c[0x0][0x360] ;  /* 0x0000d800ff037b82 */ /* 0x000e240000000800 */
[----:B0-----:R-:W-:-:S05]  /*0050*/  IMAD R0, R3, UR4, R0 ;  /* 0x0000000403007c24 */ /* 0x001fca000f8e0200 */
[----:B-1----:R-:W-:-:S13]  /*0060*/  ISETP.GE.AND P0, PT, R0, UR5, PT ;  /* 0x0000000500007c0c */ /* 0x002fda000bf06270 */
[----:B------:R-:W-:Y:S05]  /*0070*/  @P0 EXIT ;  /* 0x000000000000094d */ /* 0x000fea0003800000 */
[----:B------:R-:W0:Y:S01]  /*0080*/  LDC.64 R2, c[0x0][0x380] ;  /* 0x0000e000ff027b82 */ /* 0x000e220000000a00 */
[----:B------:R-:W1:Y:S01]  /*0090*/  LDCU.64 UR6, c[0x0][0x358] ;  /* 0x00006b00ff0677ac */ /* 0x000e620008000a00 */
[----:B------:R-:W2:Y:S06]  /*00a0*/  LDCU.64 UR4, c[0x0][0x3a8] ;  /* 0x00007500ff0477ac */ /* 0x000eac0008000a00 */
[----:B------:R-:W3:Y:S01]  /*00b0*/  LDC.64 R4, c[0x0][0x3a0] ;  /* 0x0000e800ff047b82 */ /* 0x000ee20000000a00 */
[----:B0-----:R-:W-:-:S06]  /*00c0*/  IMAD.WIDE R2, R0, 0x4, R2 ;  /* 0x0000000400027825 */ /* 0x001fcc00078e0202 */
[----:B-1----:R-:W4:Y:S01]  /*00d0*/  LDG.E R2, desc[UR6][R2.64] ;  /* 0x0000000602027981 */ /* 0x002f22000c1e1900 */
[----:B--2---:R-:W-:Y:S01]  /*00e0*/  UIADD3 UR4, UPT, UPT, UR4, -0x1, URZ ;  /* 0xffffffff04047890 */ /* 0x004fe2000fffe0ff */
[----:B----4-:R-:W-:-:S05]  /*00f0*/  SHF.R.S32.HI R6, RZ, UR5, R2 ;  /* 0x00000005ff067c19 */ /* 0x010fca0008011402 */
[----:B------:R-:W-:-:S05]  /*0100*/  LOP3.LUT R7, R6, UR4, RZ, 0xc0, !PT ;  /* 0x0000000406077c12 */ /* 0x000fca000f8ec0ff */
[----:B---3--:R-:W-:-:S05]  /*0110*/  IMAD.WIDE R4, R7, 0x4, R4 ;  /* 0x0000000407047825 */ /* 0x008fca00078e0204 */
[----:B------:R0:W2:Y:S01]  /*0120*/  LDG.E R8, desc[UR6][R4.64] ;  /* 0x0000000604087981 */ /* 0x0000a2000c1e1900 */
[----:B------:R-:W-:Y:S02]  /*0130*/  ISETP.GE.AND P2, PT, R0, RZ, PT ;  /* 0x000000ff0000720c */ /* 0x000fe40003f46270 */
[----:B0-----:R-:W-:Y:S02]  /*0140*/  IABS R4, R0 ;  /* 0x0000000000047213 */ /* 0x001fe40000000000 */
[-C--:B--2---:R-:W-:Y:S02]  /*0150*/  IABS R10, R8.reuse ;  /* 0x00000008000a7213 */ /* 0x084fe40000000000 */
[----:B------:R-:W-:Y:S02]  /*0160*/  IABS R5, R8 ;  /* 0x0000000800057213 */ /* 0x000fe40000000000 */
[----:B------:R-:W0:Y:S08]  /*0170*/  I2F.RP R9, R10 ;  /* 0x0000000a00097306 */ /* 0x000e300000209400 */
[----:B0-----:R-:W0:Y:S02]  /*0180*/  MUFU.RCP R9, R9 ;  /* 0x0000000900097308 */ /* 0x001e240000001000 */
[----:B0-----:R-:W-:-:S06]  /*0190*/  VIADD R6, R9, 0xffffffe ;  /* 0x0ffffffe09067836 */ /* 0x001fcc0000000000 */
[----:B------:R0:W1:Y:S02]  /*01a0*/  F2I.FTZ.U32.TRUNC.NTZ R7, R6 ;  /* 0x0000000600077305 */ /* 0x000064000021f000 */
[----:B0-----:R-:W-:Y:S02]  /*01b0*/  HFMA2 R6, -RZ, RZ, 0, 0 ;  /* 0x00000000ff067431 */ /* 0x001fe400000001ff */
[----:B-1----:R-:W-:-:S04]  /*01c0*/  IMAD.MOV R3, RZ, RZ, -R7 ;  /* 0x000000ffff037224 */ /* 0x002fc800078e0a07 */
[----:B------:R-:W-:-:S04]  /*01d0*/  IMAD R3, R3, R10, RZ ;  /* 0x0000000a03037224 */ /* 0x000fc800078e02ff */
[----:B------:R-:W-:-:S04]  /*01e0*/  IMAD.HI.U32 R7, R7, R3, R6 ;  /* 0x0000000307077227 */ /* 0x000fc800078e0006 */
[----:B------:R-:W-:Y:S02]  /*01f0*/  IMAD.MOV R3, RZ, RZ, -R5 ;  /* 0x000000ffff037224 */ /* 0x000fe400078e0a05 */
[----:B------:R-:W-:-:S04]  /*0200*/  IMAD.HI.U32 R7, R7, R4, RZ ;  /* 0x0000000407077227 */ /* 0x000fc800078e00ff */
[----:B------:R-:W-:Y:S02]  /*0210*/  IMAD R7, R7, R3, R4 ;  /* 0x0000000307077224 */ /* 0x000fe400078e0204 */
[----:B------:R-:W0:Y:S03]  /*0220*/  LDC.64 R4, c[0x0][0x390] ;  /* 0x0000e400ff047b82 */ /* 0x000e260000000a00 */
[----:B------:R-:W-:-:S13]  /*0230*/  ISETP.GT.U32.AND P0, PT, R10, R7, PT ;  /* 0x000000070a00720c */ /* 0x000fda0003f04070 */
[----:B------:R-:W-:Y:S02]  /*0240*/  @!P0 IADD3 R7, PT, PT, R7, -R10, RZ ;  /* 0x8000000a07078210 */ /* 0x000fe40007ffe0ff */
[----:B------:R-:W-:Y:S02]  /*0250*/  ISETP.NE.AND P0, PT, R8, RZ, PT ;  /* 0x000000ff0800720c */ /* 0x000fe40003f05270 */
[----:B------:R-:W-:-:S13]  /*0260*/  ISETP.GT.U32.AND P1, PT, R10, R7, PT ;  /* 0x000000070a00720c */ /* 0x000fda0003f24070 */
[----:B------:R-:W-:-:S05]  /*0270*/  @!P1 IMAD.IADD R7, R7, 0x1, -R10 ;  /* 0x0000000107079824 */ /* 0x000fca00078e0a0a */
[----:B------:R-:W-:Y:S02]  /*0280*/  @!P2 IADD3 R7, PT, PT, -R7, RZ, RZ ;  /* 0x000000ff0707a210 */ /* 0x000fe40007ffe1ff */
[----:B------:R-:W-:-:S05]  /*0290*/  @!P0 LOP3.LUT R7, RZ, R8, RZ, 0x33, !PT ;  /* 0x00000008ff078212 */ /* 0x000fca00078e33ff */
[----:B0-----:R-:W-:-:S05]  /*02a0*/  IMAD.WIDE R4, R7, 0x4, R4 ;  /* 0x0000000407047825 */ /* 0x001fca00078e0204 */
[----:B------:R-:W-:Y:S01]  /*02b0*/  STG.E desc[UR6][R4.64], R2 ;  /* 0x0000000204007986 */ /* 0x000fe2000c101906 */
[----:B------:R-:W-:Y:S05]  /*02c0*/  EXIT ;  /* 0x000000000000794d */ /* 0x000fea0003800000 */
.L_x_30:
        /* <DEDUP_REMOVED lines=11> */
.L_x_47:


//--------------------- .text._Z9d_doCountPiiS_ii --------------------------
	.section	.text._Z9d_doCountPiiS_ii,"ax",@progbits
	.align	128
        .global         _Z9d_doCountPiiS_ii
        .type           _Z9d_doCountPiiS_ii,@function
        .size           _Z9d_doCountPiiS_ii,(.L_x_48 - _Z9d_doCountPiiS_ii)
        .other          _Z9d_doCountPiiS_ii,@"STO_CUDA_ENTRY STV_DEFAULT"
_Z9d_doCountPiiS_ii:
.text._Z9d_doCountPiiS_ii:
[----:B------:R-:W-:Y:S01]  /*0000*/  LDC R1, c[0x0][0x37c] ;  /* 0x0000df00ff017b82 */ /* 0x000fe20000000800 */
[----:B------:R-:W0:Y:S07]  /*0010*/  S2R R5, SR_TID.X ;  /* 0x0000000000057919 */ /* 0x000e2e0000002100 */
[----:B------:R-:W0:Y:S01]  /*0020*/  S2UR UR4, SR_CTAID.X ;  /* 0x00000000000479c3 */ /* 0x000e220000002500 */
[----:B------:R-:W1:Y:S01]  /*0030*/  LDCU UR5, c[0x0][0x398] ;  /* 0x00007300ff0577ac */ /* 0x000e620008000800 */
[----:B------:R-:W2:Y:S06]  /*0040*/  LDCU.64 UR6, c[0x0][0x358] ;  /* 0x00006b00ff0677ac */ /* 0x000eac0008000a00 */
[----:B------:R-:W0:Y:S02]  /*0050*/  LDC R0, c[0x0][0x360] ;  /* 0x0000d800ff007b82 */ /* 0x000e240000000800 */
[----:B0-----:R-:W-:Y:S01]  /*0060*/  IMAD R5, R0, UR4, R5 ;  /* 0x0000000400057c24 */ /* 0x001fe2000f8e0205 */
[----:B------:R-:W0:Y:S04]  /*0070*/  LDCU UR4, c[0x0][0x388] ;  /* 0x00007100ff0477ac */ /* 0x000e280008000800 */
[----:B-1----:R-:W-:-:S13]  /*0080*/  ISETP.GE.AND P0, PT, R5, UR5, PT ;  /* 0x0000000505007c0c */ /* 0x002fda000bf06270 */
[----:B------:R-:W1:Y:S01]  /*0090*/  @!P0 LDC.64 R2, c[0x0][0x390] ;  /* 0x0000e400ff028b82 */ /* 0x000e620000000a00 */
[C---:B0-----:R-:W-:Y:S01]  /*00a0*/  ISETP.GE.AND P1, PT, R5.reuse, UR4, PT ;  /* 0x0000000405007c0c */ /* 0x041fe2000bf26270 */
[----:B-1----:R-:W-:-:S05]  /*00b0*/  @!P0 IMAD.WIDE R2, R5, 0x4, R2 ;  /* 0x0000000405028825 */ /* 0x002fca00078e0202 */
[----:B--2---:R0:W-:Y:S01]  /*00c0*/  @!P0 STG.E desc[UR6][R2.64], RZ ;  /* 0x000000ff02008986 */ /* 0x0041e2000c101906 */
[----:B------:R-:W-:Y:S06]  /*00d0*/  BAR.SYNC.DEFER_BLOCKING 0x0 ;  /* 0x0000000000007b1d */ /* 0x000fec0000010000 */
[----:B------:R-:W-:Y:S05]  /*00e0*/  @P1 EXIT ;  /* 0x000000000000194d */ /* 0x000fea0003800000 */
[----:B0-----:R-:W0:Y:S01]  /*00f0*/  LDC.64 R2, c[0x0][0x380] ;  /* 0x0000e000ff027b82 */ /* 0x001e220000000a00 */
[----:B------:R-:W1:Y:S01]  /*0100*/  LDCU UR8, c[0x0][0x39c] ;  /* 0x00007380ff0877ac */ /* 0x000e620008000800 */
[----:B0-----:R-:W-:-:S06]  /*0110*/  IMAD.WIDE R2, R5, 0x4, R2 ;  /* 0x0000000405027825 */ /* 0x001fcc00078e0202 */
[----:B------:R-:W0:Y:S01]  /*0120*/  LDC.64 R4, c[0x0][0x390] ;  /* 0x0000e400ff047b82 */ /* 0x000e220000000a00 */
[----:B------:R-:W1:Y:S01]  /*0130*/  LDG.E R2, desc[UR6][R2.64] ;  /* 0x0000000602027981 */ /* 0x000e62000c1e1900 */
[----:B------:R-:W-:Y:S01]  /*0140*/  UIADD3 UR4, UPT, UPT, UR5, -0x1, URZ ;  /* 0xffffffff05047890 */ /* 0x000fe2000fffe0ff */
[----:B------:R-:W-:Y:S01]  /*0150*/  HFMA2 R9, -RZ, RZ, 0, 5.9604644775390625e-08 ;  /* 0x00000001ff097431 */ /* 0x000fe200000001ff */
[----:B-1----:R-:W-:-:S04]  /*0160*/  SHF.R.S32.HI R0, RZ, UR8, R2 ;  /* 0x00000008ff007c19 */ /* 0x002fc80008011402 */
[----:B------:R-:W-:-:S05]  /*0170*/  LOP3.LUT R7, R0, UR4, RZ, 0xc0, !PT ;  /* 0x0000000400077c12 */ /* 0x000fca000f8ec0ff */
[----:B0-----:R-:W-:-:S05]  /*0180*/  IMAD.WIDE R4, R7, 0x4, R4 ;  /* 0x0000000407047825 */ /* 0x001fca00078e0204 */
[----:B------:R-:W-:Y:S01]  /*0190*/  REDG.E.ADD.STRONG.GPU desc[UR6][R4.64], R9 ;  /* 0x000000090400798e */ /* 0x000fe2000c12e106 */
[----:B------:R-:W-:Y:S05]  /*01a0*/  EXIT ;  /* 0x000000000000794d */ /* 0x000fea0003800000 */
.L_x_31:
        /* <DEDUP_REMOVED lines=13> */
.L_x_48:


//--------------------- .text._Z10d_doPrefixPiiS_i --------------------------
	.section	.text._Z10d_doPrefixPiiS_i,"ax",@progbits
	.align	128
        .global         _Z10d_doPrefixPiiS_i
        .type           _Z10d_doPrefixPiiS_i,@function
        .size           _Z10d_doPrefixPiiS_i,(.L_x_49 - _Z10d_doPrefixPiiS_i)
        .other          _Z10d_doPrefixPiiS_i,@"STO_CUDA_ENTRY STV_DEFAULT"
_Z10d_doPrefixPiiS_i:
.text._Z10d_doPrefixPiiS_i:
[----:B------:R-:W-:Y:S01]  /*0000*/  LDC R1, c[0x0][0x37c] ;  /* 0x0000df00ff017b82 */ /* 0x000fe20000000800 */
[----:B------:R-:W0:Y:S07]  /*0010*/  S2R R9, SR_TID.X ;  /* 0x0000000000097919 */ /* 0x000e2e0000002100 */
[----:B------:R-:W0:Y:S01]  /*0020*/  S2UR UR4, SR_CTAID.X ;  /* 0x00000000000479c3 */ /* 0x000e220000002500 */
[----:B------:R-:W1:Y:S01]  /*0030*/  LDCU UR6, c[0x0][0x398] ;  /* 0x00007300ff0677ac */ /* 0x000e620008000800 */
[----:B------:R-:W-:Y:S01]  /*0040*/  BSSY.RECONVERGENT B0, `(.L_x_32) ;  /* 0x000009b000007945 */ /* 0x000fe20003800200 */
[----:B------:R-:W-:-:S05]  /*0050*/  HFMA2 R5, -RZ, RZ, 0, 0 ;  /* 0x00000000ff057431 */ /* 0x000fca00000001ff */
[----:B------:R-:W0:Y:S08]  /*0060*/  LDC R0, c[0x0][0x360] ;  /* 0x0000d800ff007b82 */ /* 0x000e300000000800 */
[----:B------:R-:W2:Y:S01]  /*0070*/  LDC.64 R12, c[0x0][0x390] ;  /* 0x0000e400ff0c7b82 */ /* 0x000ea20000000a00 */
[----:B0-----:R-:W-:Y:S01]  /*0080*/  IMAD R9, R0, UR4, R9 ;  /* 0x0000000400097c24 */ /* 0x001fe2000f8e0209 */
[----:B------:R-:W0:Y:S04]  /*0090*/  LDCU.64 UR4, c[0x0][0x358] ;  /* 0x00006b00ff0477ac */ /* 0x000e280008000a00 */
[----:B-1----:R-:W-:-:S02]  /*00a0*/  ISETP.GE.AND P0, PT, R9, UR6, PT ;  /* 0x0000000609007c0c */ /* 0x002fc4000bf06270 */
[C---:B------:R-:W-:Y:S01]  /*00b0*/  ISETP.GE.AND P1, PT, R9.reuse, RZ, PT ;  /* 0x000000ff0900720c */ /* 0x040fe20003f26270 */
[----:B--2---:R-:W-:-:S10]  /*00c0*/  IMAD.WIDE R12, R9, 0x4, R12 ;  /* 0x00000004090c7825 */ /* 0x004fd400078e020c */
[----:B0-----:R0:W-:Y:S01]  /*00d0*/  @!P0 STG.E desc[UR4][R12.64], RZ ;  /* 0x000000ff0c008986 */ /* 0x0011e2000c101904 */
[----:B------:R-:W-:Y:S06]  /*00e0*/  BAR.SYNC.DEFER_BLOCKING 0x0 ;  /* 0x0000000000007b1d */ /* 0x000fec0000010000 */
[----:B------:R-:W-:Y:S05]  /*00f0*/  @!P1 BRA `(.L_x_33) ;  /* 0x00000008003c9947 */ /* 0x000fea0003800000 */
[C---:B------:R-:W-:Y:S01]  /*0100*/  ISETP.GE.U32.AND P1, PT, R9.reuse, 0xf, PT ;  /* 0x0000000f0900780c */ /* 0x040fe20003f26070 */
[----:B------:R-:W-:Y:S01]  /*0110*/  VIADD R2, R9, 0x1 ;  /* 0x0000000109027836 */ /* 0x000fe20000000000 */
[----:B------:R-:W-:Y:S01]  /*0120*/  BSSY.RECONVERGENT B1, `(.L_x_34) ;  /* 0x0000047000017945 */ /* 0x000fe20003800200 */
[----:B------:R-:W-:-:S03]  /*0130*/  MOV R5, RZ ;  /* 0x000000ff00057202 */ /* 0x000fc60000000f00 */
[----:B------:R-:W-:-:S07]  /*0140*/  LOP3.LUT R3, R2, 0xf, RZ, 0xc0, !PT ;  /* 0x0000000f02037812 */ /* 0x000fce00078ec0ff */
[----:B------:R-:W-:Y:S05]  /*0150*/  @!P1 BRA `(.L_x_35) ;  /* 0x00000004000c9947 */ /* 0x000fea0003800000 */
[----:B------:R-:W-:Y:S01]  /*0160*/  LOP3.LUT R0, R2, 0xfffffff0, RZ, 0xc0, !PT ;  /* 0xfffffff002007812 */ /* 0x000fe200078ec0ff */
[----:B------:R-:W-:Y:S01]  /*0170*/  BSSY.RECONVERGENT B2, `(.L_x_36) ;  /* 0x0000040000027945 */ /* 0x000fe20003800200 */
[----:B------:R-:W-:Y:S01]  /*0180*/  VIADD R4, R9, 0xfffffff9 ;  /* 0xfffffff909047836 */ /* 0x000fe20000000000 */
[----:B------:R-:W-:Y:S02]  /*0190*/  MOV R5, RZ ;  /* 0x000000ff00057202 */ /* 0x000fe40000000f00 */
[----:B------:R-:W-:-:S07]  /*01a0*/  IMAD.MOV R0, RZ, RZ, -R0 ;  /* 0x000000ffff007224 */ /* 0x000fce00078e0a00 */
.L_x_37:
[----:B------:R-:W1:Y:S01]  /*01b0*/  LDC.64 R14, c[0x0][0x380] ;  /* 0x0000e000ff0e7b82 */ /* 0x000e620000000a00 */
[C---:B------:R-:W-:Y:S01]  /*01c0*/  IADD3 R11, PT, PT, R4.reuse, 0x7, RZ ;  /* 0x00000007040b7810 */ /* 0x040fe20007ffe0ff */
[C---:B------:R-:W-:Y:S01]  /*01d0*/  VIADD R27, R4.reuse, 0x6 ;  /* 0x00000006041b7836 */ /* 0x040fe20000000000 */
[C---:B------:R-:W-:Y:S01]  /*01e0*/  IADD3 R17, PT, PT, R4.reuse, 0x3, RZ ;  /* 0x0000000304117810 */ /* 0x040fe20007ffe0ff */
[C---:B------:R-:W-:Y:S01]  /*01f0*/  VIADD R9, R4.reuse, 0x4 ;  /* 0x0000000404097836 */ /* 0x040fe20000000000 */
[C---:B------:R-:W-:Y:S01]  /*0200*/  IADD3 R21, PT, PT, R4.reuse, 0x5, RZ ;  /* 0x0000000504157810 */ /* 0x040fe20007ffe0ff */
[C---:B------:R-:W-:Y:S01]  /*0210*/  VIADD R7, R4.reuse, 0x2 ;  /* 0x0000000204077836 */ /* 0x040fe20000000000 */
[----:B------:R-:W-:Y:S01]  /*0220*/  IADD3 R19, PT, PT, R4, 0x1, RZ ;  /* 0x0000000104137810 */ /* 0x000fe20007ffe0ff */
[----:B-1----:R-:W-:-:S04]  /*0230*/  IMAD.WIDE.U32 R26, R27, 0x4, R14 ;  /* 0x000000041b1a7825 */ /* 0x002fc800078e000e */
[--C-:B------:R-:W-:Y:S02]  /*0240*/  IMAD.WIDE.U32 R10, R11, 0x4, R14.reuse ;  /* 0x000000040b0a7825 */ /* 0x100fe400078e000e */
[----:B------:R-:W2:Y:S02]  /*0250*/  LDG.E R26, desc[UR4][R26.64] ;  /* 0x000000041a1a7981 */ /* 0x000ea4000c1e1900 */
[--C-:B------:R-:W-:Y:S02]  /*0260*/  IMAD.WIDE.U32 R16, R17, 0x4, R14.reuse ;  /* 0x0000000411107825 */ /* 0x100fe400078e000e */
[----:B------:R-:W2:Y:S02]  /*0270*/  LDG.E R25, desc[UR4][R10.64] ;  /* 0x000000040a197981 */ /* 0x000ea4000c1e1900 */
[--C-:B------:R-:W-:Y:S02]  /*0280*/  IMAD.WIDE.U32 R20, R21, 0x4, R14.reuse ;  /* 0x0000000415147825 */ /* 0x100fe400078e000e */
[----:B------:R1:W3:Y:S02]  /*0290*/  LDG.E R22, desc[UR4][R16.64] ;  /* 0x0000000410167981 */ /* 0x0002e4000c1e1900 */
[----:B------:R-:W-:-:S02]  /*02a0*/  IMAD.WIDE.U32 R8, R9, 0x4, R14 ;  /* 0x0000000409087825 */ /* 0x000fc400078e000e */
[----:B------:R4:W5:Y:S02]  /*02b0*/  LDG.E R24, desc[UR4][R20.64] ;  /* 0x0000000414187981 */ /* 0x000964000c1e1900 */
[C-C-:B------:R-:W-:Y:S02]  /*02c0*/  IMAD.WIDE.U32 R28, R4.reuse, 0x4, R14.reuse ;  /* 0x00000004041c7825 */ /* 0x140fe400078e000e */
[----:B------:R-:W5:Y:S02]  /*02d0*/  LDG.E R23, desc[UR4][R8.64] ;  /* 0x0000000408177981 */ /* 0x000f64000c1e1900 */
[----:B-1----:R-:W-:Y:S02]  /*02e0*/  VIADD R17, R4, 0xfffffffd ;  /* 0xfffffffd04117836 */ /* 0x002fe40000000000 */
[----:B------:R-:W-:-:S04]  /*02f0*/  IMAD.WIDE.U32 R6, R7, 0x4, R14 ;  /* 0x0000000407067825 */ /* 0x000fc800078e000e */
[--C-:B------:R-:W-:Y:S01]  /*0300*/  IMAD.WIDE.U32 R18, R19, 0x4, R14.reuse ;  /* 0x0000000413127825 */ /* 0x100fe200078e000e */
[C---:B----4-:R-:W-:Y:S01]  /*0310*/  IADD3 R21, PT, PT, R4.reuse, -0x2, RZ ;  /* 0xfffffffe04157810 */ /* 0x050fe20007ffe0ff */
[----:B------:R1:W4:Y:S02]  /*0320*/  LDG.E R9, desc[UR4][R28.64] ;  /* 0x000000041c097981 */ /* 0x000324000c1e1900 */
[C---:B------:R-:W-:Y:S02]  /*0330*/  VIADD R27, R4.reuse, 0xffffffff ;  /* 0xffffffff041b7836 */ /* 0x040fe40000000000 */
[--C-:B------:R-:W-:Y:S01]  /*0340*/  IMAD.WIDE.U32 R16, R17, 0x4, R14.reuse ;  /* 0x0000000411107825 */ /* 0x100fe200078e000e */
[----:B------:R-:W3:Y:S04]  /*0350*/  LDG.E R11, desc[UR4][R6.64] ;  /* 0x00000004060b7981 */ /* 0x000ee8000c1e1900 */
[----:B------:R0:W4:Y:S01]  /*0360*/  LDG.E R10, desc[UR4][R18.64] ;  /* 0x00000004120a7981 */ /* 0x000122000c1e1900 */
[----:B-1----:R-:W-:Y:S01]  /*0370*/  IADD3 R29, PT, PT, R4, -0x4, RZ ;  /* 0xfffffffc041d7810 */ /* 0x002fe20007ffe0ff */
[----:B------:R-:W-:-:S02]  /*0380*/  IMAD.WIDE.U32 R20, R21, 0x4, R14 ;  /* 0x0000000415147825 */ /* 0x000fc400078e000e */
[----:B------:R1:W4:Y:S02]  /*0390*/  LDG.E R6, desc[UR4][R16.64] ;  /* 0x0000000410067981 */ /* 0x000324000c1e1900 */
[--C-:B0-----:R-:W-:Y:S02]  /*03a0*/  IMAD.WIDE.U32 R18, R27, 0x4, R14.reuse ;  /* 0x000000041b127825 */ /* 0x101fe400078e000e */
[----:B------:R0:W4:Y:S02]  /*03b0*/  LDG.E R7, desc[UR4][R20.64] ;  /* 0x0000000414077981 */ /* 0x000124000c1e1900 */
[C---:B------:R-:W-:Y:S02]  /*03c0*/  VIADD R27, R4.reuse, 0xfffffffb ;  /* 0xfffffffb041b7836 */ /* 0x040fe40000000000 */
[----:B------:R0:W4:Y:S01]  /*03d0*/  LDG.E R8, desc[UR4][R18.64] ;  /* 0x0000000412087981 */ /* 0x000122000c1e1900 */
[----:B-1----:R-:W-:Y:S01]  /*03e0*/  IMAD.WIDE.U32 R16, R29, 0x4, R14 ;  /* 0x000000041d107825 */ /* 0x002fe200078e000e */
[----:B------:R-:W-:-:S03]  /*03f0*/  IADD3 R29, PT, PT, R4, -0x6, RZ ;  /* 0xfffffffa041d7810 */ /* 0x000fc60007ffe0ff */
[----:B0-----:R-:W-:Y:S02]  /*0400*/  VIADD R21, R4, 0xfffffff9 ;  /* 0xfffffff904157836 */ /* 0x001fe40000000000 */
[--C-:B------:R-:W-:Y:S02]  /*0410*/  IMAD.WIDE.U32 R18, R27, 0x4, R14.reuse ;  /* 0x000000041b127825 */ /* 0x100fe400078e000e */
[----:B------:R0:W4:Y:S02]  /*0420*/  LDG.E R27, desc[UR4][R16.64] ;  /* 0x00000004101b7981 */ /* 0x000124000c1e1900 */
[--C-:B------:R-:W-:Y:S02]  /*0430*/  IMAD.WIDE.U32 R28, R29, 0x4, R14.reuse ;  /* 0x000000041d1c7825 */ /* 0x100fe400078e000e */
[----:B------:R-:W4:Y:S02]  /*0440*/  LDG.E R18, desc[UR4][R18.64] ;  /* 0x0000000412127981 */ /* 0x000f24000c1e1900 */
[----:B------:R-:W-:-:S02]  /*0450*/  IMAD.WIDE.U32 R20, R21, 0x4, R14 ;  /* 0x0000000415147825 */ /* 0x000fc400078e000e */
[----:B------:R-:W4:Y:S01]  /*0460*/  LDG.E R29, desc[UR4][R28.64] ;  /* 0x000000041c1d7981 */ /* 0x000f22000c1e1900 */
[----:B0-----:R-:W-:-:S03]  /*0470*/  IADD3 R17, PT, PT, R4, -0x8, RZ ;  /* 0xfffffff804117810 */ /* 0x001fc60007ffe0ff */
[----:B------:R-:W4:Y:S02]  /*0480*/  LDG.E R20, desc[UR4][R20.64] ;  /* 0x0000000414147981 */ /* 0x000f24000c1e1900 */
[----:B------:R-:W-:-:S06]  /*0490*/  IMAD.WIDE.U32 R14, R17, 0x4, R14 ;  /* 0x00000004110e7825 */ /* 0x000fcc00078e000e */
[----:B------:R-:W4:Y:S01]  /*04a0*/  LDG.E R15, desc[UR4][R14.64] ;  /* 0x000000040e0f7981 */ /* 0x000f22000c1e1900 */
[----:B------:R-:W-:-:S05]  /*04b0*/  VIADD R0, R0, 0x10 ;  /* 0x0000001000007836 */ /* 0x000fca0000000000 */
[----:B------:R-:W-:Y:S02]  /*04c0*/  ISETP.NE.AND P1, PT, R0, RZ, PT ;  /* 0x000000ff0000720c */ /* 0x000fe40003f25270 */
[----:B------:R-:W-:Y:S02]  /*04d0*/  IADD3 R4, PT, PT, R4, -0x10, RZ ;  /* 0xfffffff004047810 */ /* 0x000fe40007ffe0ff */
[----:B--2---:R-:W-:-:S04]  /*04e0*/  IADD3 R25, PT, PT, R26, R25, R5 ;  /* 0x000000191a197210 */ /* 0x004fc80007ffe005 */
[----:B-----5:R-:W-:-:S04]  /*04f0*/  IADD3 R23, PT, PT, R23, R24, R25 ;  /* 0x0000001817177210 */ /* 0x020fc80007ffe019 */
[----:B---3--:R-:W-:-:S04]  /*0500*/  IADD3 R11, PT, PT, R11, R22, R23 ;  /* 0x000000160b0b7210 */ /* 0x008fc80007ffe017 */
[----:B----4-:R-:W-:-:S04]  /*0510*/  IADD3 R9, PT, PT, R9, R10, R11 ;  /* 0x0000000a09097210 */ /* 0x010fc80007ffe00b */
[----:B------:R-:W-:-:S04]  /*0520*/  IADD3 R7, PT, PT, R7, R8, R9 ;  /* 0x0000000807077210 */ /* 0x000fc80007ffe009 */
[----:B------:R-:W-:-:S04]  /*0530*/  IADD3 R6, PT, PT, R27, R6, R7 ;  /* 0x000000061b067210 */ /* 0x000fc80007ffe007 */
[----:B------:R-:W-:-:S04]  /*0540*/  IADD3 R6, PT, PT, R29, R18, R6 ;  /* 0x000000121d067210 */ /* 0x000fc80007ffe006 */
[----:B------:R-:W-:Y:S01]  /*0550*/  IADD3 R5, PT, PT, R15, R20, R6 ;  /* 0x000000140f057210 */ /* 0x000fe20007ffe006 */
[----:B------:R-:W-:Y:S06]  /*0560*/  @P1 BRA `(.L_x_37) ;  /* 0xfffffffc00101947 */ /* 0x000fec000383ffff */
[----:B------:R-:W-:Y:S05]  /*0570*/  BSYNC.RECONVERGENT B2 ;  /* 0x0000000000027941 */ /* 0x000fea0003800200 */
.L_x_36:
[----:B------:R-:W-:-:S07]  /*0580*/  VIADD R9, R4, 0x7 ;  /* 0x0000000704097836 */ /* 0x000fce0000000000 */
.L_x_35:
[----:B------:R-:W-:Y:S05]  /*0590*/  BSYNC.RECONVERGENT B1 ;  /* 0x0000000000017941 */ /* 0x000fea0003800200 */
.L_x_34:
[----:B------:R-:W-:-:S13]  /*05a0*/  ISETP.NE.AND P1, PT, R3, RZ, PT ;  /* 0x000000ff0300720c */ /* 0x000fda0003f25270 */
[----:B------:R-:W-:Y:S05]  /*05b0*/  @!P1 BRA `(.L_x_33) ;  /* 0x00000004000c9947 */ /* 0x000fea0003800000 */
[----:B------:R-:W-:Y:S01]  /*05c0*/  ISETP.GE.U32.AND P1, PT, R3, 0x8, PT ;  /* 0x000000080300780c */ /* 0x000fe20003f26070 */
[----:B------:R-:W-:Y:S01]  /*05d0*/  BSSY.RECONVERGENT B1, `(.L_x_38) ;  /* 0x0000021000017945 */ /* 0x000fe20003800200 */
[----:B------:R-:W-:-:S04]  /*05e0*/  LOP3.LUT R8, R2, 0x7, RZ, 0xc0, !PT ;  /* 0x0000000702087812 */ /* 0x000fc800078ec0ff */
[----:B------:R-:W-:-:S07]  /*05f0*/  ISETP.NE.AND P2, PT, R8, RZ, PT ;  /* 0x000000ff0800720c */ /* 0x000fce0003f45270 */
[----:B------:R-:W-:Y:S06]  /*0600*/  @!P1 BRA `(.L_x_39) ;  /* 0x0000000000749947 */ /* 0x000fec0003800000 */
[----:B------:R-:W1:Y:S01]  /*0610*/  LDC.64 R6, c[0x0][0x380] ;  /* 0x0000e000ff067b82 */ /* 0x000e620000000a00 */
[C---:B------:R-:W-:Y:S01]  /*0620*/  IADD3 R17, PT, PT, R9.reuse, -0x1, RZ ;  /* 0xffffffff09117810 */ /* 0x040fe20007ffe0ff */
[C---:B------:R-:W-:Y:S01]  /*0630*/  VIADD R23, R9.reuse, 0xfffffffe ;  /* 0xfffffffe09177836 */ /* 0x040fe20000000000 */
[C---:B------:R-:W-:Y:S01]  /*0640*/  IADD3 R19, PT, PT, R9.reuse, -0x3, RZ ;  /* 0xfffffffd09137810 */ /* 0x040fe20007ffe0ff */
[C---:B------:R-:W-:Y:S01]  /*0650*/  VIADD R11, R9.reuse, 0xfffffffc ;  /* 0xfffffffc090b7836 */ /* 0x040fe20000000000 */
[C---:B------:R-:W-:Y:S01]  /*0660*/  IADD3 R15, PT, PT, R9.reuse, -0x5, RZ ;  /* 0xfffffffb090f7810 */ /* 0x040fe20007ffe0ff */
[C---:B------:R-:W-:Y:S01]  /*0670*/  VIADD R25, R9.reuse, 0xfffffffa ;  /* 0xfffffffa09197836 */ /* 0x040fe20000000000 */
[----:B------:R-:W-:Y:S01]  /*0680*/  IADD3 R27, PT, PT, R9, -0x7, RZ ;  /* 0xfffffff9091b7810 */ /* 0x000fe20007ffe0ff */
[----:B-1----:R-:W-:-:S04]  /*0690*/  IMAD.WIDE.U32 R16, R17, 0x4, R6 ;  /* 0x0000000411107825 */ /* 0x002fc800078e0006 */
[--C-:B------:R-:W-:Y:S01]  /*06a0*/  IMAD.WIDE.U32 R20, R9, 0x4, R6.reuse ;  /* 0x0000000409147825 */ /* 0x100fe200078e0006 */
[----:B------:R1:W2:Y:S03]  /*06b0*/  LDG.E R0, desc[UR4][R16.64] ;  /* 0x0000000410007981 */ /* 0x0002a6000c1e1900 */
[--C-:B------:R-:W-:Y:S01]  /*06c0*/  IMAD.WIDE.U32 R18, R19, 0x4, R6.reuse ;  /* 0x0000000413127825 */ /* 0x100fe200078e0006 */
[----:B------:R-:W2:Y:S03]  /*06d0*/  LDG.E R3, desc[UR4][R20.64] ;  /* 0x0000000414037981 */ /* 0x000ea6000c1e1900 */
[--C-:B------:R-:W-:Y:S02]  /*06e0*/  IMAD.WIDE.U32 R22, R23, 0x4, R6.reuse ;  /* 0x0000000417167825 */ /* 0x100fe400078e0006 */
[----:B------:R-:W3:Y:S02]  /*06f0*/  LDG.E R18, desc[UR4][R18.64] ;  /* 0x0000000412127981 */ /* 0x000ee4000c1e1900 */
[----:B------:R-:W-:-:S02]  /*0700*/  IMAD.WIDE.U32 R10, R11, 0x4, R6 ;  /* 0x000000040b0a7825 */ /* 0x000fc400078e0006 */
[----:B------:R-:W3:Y:S02]  /*0710*/  LDG.E R4, desc[UR4][R22.64] ;  /* 0x0000000416047981 */ /* 0x000ee4000c1e1900 */
[--C-:B------:R-:W-:Y:S02]  /*0720*/  IMAD.WIDE.U32 R14, R15, 0x4, R6.reuse ;  /* 0x000000040f0e7825 */ /* 0x100fe400078e0006 */
[----:B------:R-:W4:Y:S02]  /*0730*/  LDG.E R10, desc[UR4][R10.64] ;  /* 0x000000040a0a7981 */ /* 0x000f24000c1e1900 */
[--C-:B-1----:R-:W-:Y:S02]  /*0740*/  IMAD.WIDE.U32 R16, R25, 0x4, R6.reuse ;  /* 0x0000000419107825 */ /* 0x102fe400078e0006 */
[----:B------:R-:W4:Y:S02]  /*0750*/  LDG.E R14, desc[UR4][R14.64] ;  /* 0x000000040e0e7981 */ /* 0x000f24000c1e1900 */
[----:B------:R-:W-:-:S02]  /*0760*/  IMAD.WIDE.U32 R6, R27, 0x4, R6 ;  /* 0x000000041b067825 */ /* 0x000fc400078e0006 */
[----:B------:R-:W5:Y:S04]  /*0770*/  LDG.E R16, desc[UR4][R16.64] ;  /* 0x0000000410107981 */ /* 0x000f68000c1e1900 */
[----:B------:R-:W5:Y:S01]  /*0780*/  LDG.E R6, desc[UR4][R6.64] ;  /* 0x0000000406067981 */ /* 0x000f62000c1e1900 */
[----:B------:R-:W-:Y:S01]  /*0790*/  VIADD R9, R9, 0xfffffff8 ;  /* 0xfffffff809097836 */ /* 0x000fe20000000000 */
[----:B--2---:R-:W-:-:S04]  /*07a0*/  IADD3 R3, PT, PT, R0, R3, R5 ;  /* 0x0000000300037210 */ /* 0x004fc80007ffe005 */
[----:B---3--:R-:W-:-:S04]  /*07b0*/  IADD3 R3, PT, PT, R18, R4, R3 ;  /* 0x0000000412037210 */ /* 0x008fc80007ffe003 */
[----:B----4-:R-:W-:-:S04]  /*07c0*/  IADD3 R3, PT, PT, R14, R10, R3 ;  /* 0x0000000a0e037210 */ /* 0x010fc80007ffe003 */
[----:B-----5:R-:W-:-:S07]  /*07d0*/  IADD3 R5, PT, PT, R6, R16, R3 ;  /* 0x0000001006057210 */ /* 0x020fce0007ffe003 */
.L_x_39:
[----:B------:R-:W-:Y:S05]  /*07e0*/  BSYNC.RECONVERGENT B1 ;  /* 0x0000000000017941 */ /* 0x000fea0003800200 */
.L_x_38:
        /* <DEDUP_REMOVED lines=9> */
[----:B------:R-:W-:-:S03]  /*0880*/  IADD3 R15, PT, PT, R9, -0x2, RZ ;  /* 0xfffffffe090f7810 */ /* 0x000fc60007ffe0ff */
[----:B-1----:R-:W-:-:S04]  /*0890*/  IMAD.WIDE.U32 R10, R11, 0x4, R2 ;  /* 0x000000040b0a7825 */ /* 0x002fc800078e0002 */
[--C-:B------:R-:W-:Y:S02]  /*08a0*/  IMAD.WIDE.U32 R6, R9, 0x4, R2.reuse ;  /* 0x0000000409067825 */ /* 0x100fe400078e0002 */
[----:B------:R-:W2:Y:S02]  /*08b0*/  LDG.E R10, desc[UR4][R10.64] ;  /* 0x000000040a0a7981 */ /* 0x000ea4000c1e1900 */
[--C-:B------:R-:W-:Y:S02]  /*08c0*/  IMAD.WIDE.U32 R14, R15, 0x4, R2.reuse ;  /* 0x000000040f0e7825 */ /* 0x100fe400078e0002 */
[----:B------:R-:W2:Y:S02]  /*08d0*/  LDG.E R6, desc[UR4][R6.64] ;  /* 0x0000000406067981 */ /* 0x000ea4000c1e1900 */
[----:B------:R-:W-:Y:S02]  /*08e0*/  IMAD.WIDE.U32 R2, R17, 0x4, R2 ;  /* 0x0000000411027825 */ /* 0x000fe400078e0002 */
[----:B------:R-:W3:Y:S04]  /*08f0*/  LDG.E R14, desc[UR4][R14.64] ;  /* 0x000000040e0e7981 */ /* 0x000ee8000c1e1900 */
[----:B------:R-:W3:Y:S01]  /*0900*/  LDG.E R2, desc[UR4][R2.64] ;  /* 0x0000000402027981 */ /* 0x000ee2000c1e1900 */
[----:B------:R-:W-:-:S02]  /*0910*/  IADD3 R9, PT, PT, R9, -0x4, RZ ;  /* 0xfffffffc09097810 */ /* 0x000fc40007ffe0ff */
[----:B--2---:R-:W-:-:S04]  /*0920*/  IADD3 R5, PT, PT, R10, R6, R5 ;  /* 0x000000060a057210 */ /* 0x004fc80007ffe005 */
[----:B---3--:R-:W-:-:S07]  /*0930*/  IADD3 R5, PT, PT, R2, R14, R5 ;  /* 0x0000000e02057210 */ /* 0x008fce0007ffe005 */
.L_x_41:
[----:B------:R-:W-:Y:S05]  /*0940*/  BSYNC.RECONVERGENT B1 ;  /* 0x0000000000017941 */ /* 0x000fea0003800200 */
.L_x_40:
[----:B------:R-:W-:Y:S05]  /*0950*/  @!P2 BRA `(.L_x_33) ;  /* 0x000000000024a947 */ /* 0x000fea0003800000 */
[----:B------:R-:W1:Y:S01]  /*0960*/  LDC.64 R6, c[0x0][0x380] ;  /* 0x0000e000ff067b82 */ /* 0x000e620000000a00 */
[----:B------:R-:W-:-:S07]  /*0970*/  IADD3 R0, PT, PT, -R0, RZ, RZ ;  /* 0x000000ff00007210 */ /* 0x000fce0007ffe1ff */
.L_x_42:
[----:B-1----:R-:W-:-:S06]  /*0980*/  IMAD.WIDE.U32 R2, R9, 0x4, R6 ;  /* 0x0000000409027825 */ /* 0x002fcc00078e0006 */
[----:B------:R-:W2:Y:S01]  /*0990*/  LDG.E R2, desc[UR4][R2.64] ;  /* 0x0000000402027981 */ /* 0x000ea2000c1e1900 */
[----:B------:R-:W-:Y:S01]  /*09a0*/  VIADD R0, R0, 0x1 ;  /* 0x0000000100007836 */ /* 0x000fe20000000000 */
[----:B------:R-:W-:-:S04]  /*09b0*/  IADD3 R9, PT, PT, R9, -0x1, RZ ;  /* 0xffffffff09097810 */ /* 0x000fc80007ffe0ff */
[----:B------:R-:W-:Y:S02]  /*09c0*/  ISETP.NE.AND P1, PT, R0, RZ, PT ;  /* 0x000000ff0000720c */ /* 0x000fe40003f25270 */
[----:B--2---:R-:W-:-:S11]  /*09d0*/  IADD3 R5, PT, PT, R2, R5, RZ ;  /* 0x0000000502057210 */ /* 0x004fd60007ffe0ff */
[----:B------:R-:W-:Y:S05]  /*09e0*/  @P1 BRA `(.L_x_42) ;  /* 0xfffffffc00e41947 */ /* 0x000fea000383ffff */
.L_x_33:
[----:B------:R-:W-:Y:S05]  /*09f0*/  BSYNC.RECONVERGENT B0 ;  /* 0x0000000000007941 */ /* 0x000fea0003800200 */
.L_x_32:
[----:B------:R-:W-:Y:S05]  /*0a00*/  @P0 EXIT ;  /* 0x000000000000094d */ /* 0x000fea0003800000 */
[----:B------:R-:W-:Y:S01]  /*0a10*/  REDG.E.ADD.STRONG.GPU desc[UR4][R12.64+0x4], R5 ;  /* 0x000004050c00798e */ /* 0x000fe2000c12e104 */
[----:B------:R-:W-:Y:S05]  /*0a20*/  EXIT ;  /* 0x000000000000794d */ /* 0x000fea0003800000 */
.L_x_43:
        /* <DEDUP_REMOVED lines=13> */
.L_x_49:


//--------------------- .nv.shared.reserved.0     --------------------------
	.section	.nv.shared.reserved.0,"aw",@nobits
	.weak		__nv_reservedSMEM_offset_0_alias
	.size		__nv_reservedSMEM_offset_0_alias, 0, 64
	.other		__nv_reservedSMEM_offset_0_alias,@"STO_CUDA_RESERVED_SHARED STV_DEFAULT"
__nv_reservedSMEM_offset_0_alias:
	.zero		0
	.zero		64


//--------------------- .nv.constant0._Z17d_lazyReorderorigPiiS_iS_ii --------------------------
	.section	.nv.constant0._Z17d_lazyReorderorigPiiS_iS_ii,"a",@progbits
	.sectionflags	@""
	.align	4
.nv.constant0._Z17d_lazyReorderorigPiiS_iS_ii:
	.zero		944


//--------------------- .nv.constant0._Z13d_lazyReorderPiiS_iS_iii --------------------------
	.section	.nv.constant0._Z13d_lazyReorderPiiS_iS_iii,"a",@progbits
	.sectionflags	@""
	.align	4
.nv.constant0._Z13d_lazyReorderPiiS_iS_iii:
	.zero		948


//--------------------- .nv.constant0._Z11d_doReorderPiiS_iS_ii --------------------------
	.section	.nv.constant0._Z11d_doReorderPiiS_iS_ii,"a",@progbits
	.sectionflags	@""
	.align	4
.nv.constant0._Z11d_doReorderPiiS_iS_ii:
	.zero		944


//--------------------- .nv.constant0._Z9d_doCountPiiS_ii --------------------------
	.section	.nv.constant0._Z9d_doCountPiiS_ii,"a",@progbits
	.sectionflags	@""
	.align	4
.nv.constant0._Z9d_doCountPiiS_ii:
	.zero		928


//--------------------- .nv.constant0._Z10d_doPrefixPiiS_i --------------------------
	.section	.nv.constant0._Z10d_doPrefixPiiS_i,"a",@progbits
	.sectionflags	@""
	.align	4
.nv.constant0._Z10d_doPrefixPiiS_i:
	.zero		924


//--------------------- SYMBOLS --------------------------

	.type		.nv.reservedSmem.offset0,@object
	.size		.nv.reservedSmem.offset0,0x4
